//
// Generated by NVIDIA NVVM Compiler
//
// Compiler Build ID: CL-36424714
// Cuda compilation tools, release 13.0, V13.0.88
// Based on NVVM 20.0.0
//

.version 9.0
.target sm_100
.address_size 64

	// .globl	rectifyLL

.visible .entry rectifyLL(
	.param .u64 .ptr .align 1 rectifyLL_param_0,
	.param .u64 .ptr .align 1 rectifyLL_param_1,
	.param .u64 .ptr .align 1 rectifyLL_param_2,
	.param .u64 .ptr .align 1 rectifyLL_param_3,
	.param .u64 .ptr .align 1 rectifyLL_param_4,
	.param .u64 .ptr .align 1 rectifyLL_param_5,
	.param .u64 rectifyLL_param_6,
	.param .u64 rectifyLL_param_7
)
{
	.reg .pred 	%p<41>;
	.reg .b16 	%rs<25>;
	.reg .b32 	%r<17>;
	.reg .b32 	%f<267>;
	.reg .b64 	%rd<85>;

	ld.param.u64 	%rd1, [rectifyLL_param_0];
	ld.param.u64 	%rd2, [rectifyLL_param_1];
	ld.param.u64 	%rd3, [rectifyLL_param_2];
	ld.param.u64 	%rd4, [rectifyLL_param_3];
	ld.param.u64 	%rd5, [rectifyLL_param_4];
	ld.param.u64 	%rd6, [rectifyLL_param_5];
	ld.param.u64 	%rd7, [rectifyLL_param_6];
	ld.param.u64 	%rd8, [rectifyLL_param_7];
	cvta.to.global.u64 	%rd9, %rd4;
	cvta.to.global.u64 	%rd10, %rd5;
	cvta.to.global.u64 	%rd11, %rd1;
	cvta.to.global.u64 	%rd12, %rd3;
	mov.u32 	%r1, %ntid.x;
	mov.u32 	%r2, %ctaid.x;
	mov.u32 	%r3, %tid.x;
	mad.lo.s32 	%r4, %r1, %r2, %r3;
	cvt.u64.u32 	%rd13, %r4;
	mov.u32 	%r5, %ntid.y;
	mov.u32 	%r6, %ctaid.y;
	mov.u32 	%r7, %tid.y;
	mad.lo.s32 	%r8, %r5, %r6, %r7;
	cvt.u64.u32 	%rd14, %r8;
	mad.lo.s64 	%rd15, %rd7, %rd14, %rd13;
	cvt.rn.f32.u32 	%f1, %r8;
	add.f32 	%f2, %f1, 0f3F000000;
	add.f32 	%f3, %f2, %f2;
	cvt.rn.f32.s64 	%f4, %rd8;
	div.rn.f32 	%f5, %f3, %f4;
	mov.f32 	%f6, 0f3F800000;
	sub.f32 	%f7, %f6, %f5;
	mul.f32 	%f8, %f7, 0f40490FDB;
	cvt.rn.f32.u32 	%f9, %r4;
	add.f32 	%f10, %f9, 0f3F000000;
	cvt.rn.f32.s64 	%f11, %rd7;
	div.rn.f32 	%f12, %f10, %f11;
	sub.f32 	%f13, %f6, %f12;
	mul.f32 	%f14, %f13, 0f40490FDB;
	cos.approx.f32 	%f15, %f14;
	sin.approx.f32 	%f16, %f14;
	neg.f32 	%f17, %f16;
	sin.approx.f32 	%f18, %f8;
	mul.f32 	%f19, %f18, %f17;
	cos.approx.f32 	%f20, %f8;
	mul.f32 	%f21, %f16, %f20;
	ld.global.f32 	%f22, [%rd12];
	ld.global.f32 	%f23, [%rd12+4];
	mul.f32 	%f24, %f19, %f23;
	fma.rn.f32 	%f25, %f15, %f22, %f24;
	ld.global.f32 	%f26, [%rd12+8];
	fma.rn.f32 	%f27, %f21, %f26, %f25;
	ld.global.f32 	%f28, [%rd12+12];
	ld.global.f32 	%f29, [%rd12+16];
	mul.f32 	%f30, %f19, %f29;
	fma.rn.f32 	%f31, %f15, %f28, %f30;
	ld.global.f32 	%f32, [%rd12+20];
	fma.rn.f32 	%f33, %f21, %f32, %f31;
	ld.global.f32 	%f34, [%rd12+24];
	ld.global.f32 	%f35, [%rd12+28];
	mul.f32 	%f36, %f19, %f35;
	fma.rn.f32 	%f37, %f15, %f34, %f36;
	ld.global.f32 	%f38, [%rd12+32];
	fma.rn.f32 	%f39, %f21, %f38, %f37;
	setp.ge.f32 	%p1, %f33, 0f3F800000;
	selp.f32 	%f40, 0f3F800000, %f33, %p1;
	setp.le.f32 	%p2, %f40, 0fBF800000;
	setp.ge.f32 	%p3, %f27, 0f3F800000;
	selp.f32 	%f41, 0f3F800000, %f27, %p3;
	setp.le.f32 	%p4, %f41, 0fBF800000;
	selp.f32 	%f42, 0fBF800000, %f41, %p4;
	setp.ge.f32 	%p5, %f39, 0f3F800000;
	selp.f32 	%f43, 0f3F800000, %f39, %p5;
	setp.le.f32 	%p6, %f43, 0fBF800000;
	selp.f32 	%f44, 0fBF800000, %f43, %p6;
	neg.f32 	%f45, %f40;
	selp.f32 	%f46, 0f3F800000, %f45, %p2;
	abs.f32 	%f47, %f46;
	fma.rn.f32 	%f48, %f47, 0fBF000000, 0f3F000000;
	rsqrt.approx.ftz.f32 	%f49, %f48;
	mul.f32 	%f50, %f49, %f48;
	mul.f32 	%f51, %f49, 0fBF000000;
	fma.rn.f32 	%f52, %f50, %f51, 0f3F000000;
	fma.rn.f32 	%f53, %f50, %f52, %f50;
	setp.eq.f32 	%p7, %f47, 0f3F800000;
	selp.f32 	%f54, 0f00000000, %f53, %p7;
	setp.gt.f32 	%p8, %f47, 0f3F0F5C29;
	selp.f32 	%f55, %f54, %f47, %p8;
	copysign.f32 	%f56, %f46, %f55;
	mul.f32 	%f57, %f56, %f56;
	fma.rn.f32 	%f58, %f57, 0f3D10ECEF, 0f3C8B1ABB;
	fma.rn.f32 	%f59, %f58, %f57, 0f3CFC028C;
	fma.rn.f32 	%f60, %f59, %f57, 0f3D372139;
	fma.rn.f32 	%f61, %f60, %f57, 0f3D9993DB;
	fma.rn.f32 	%f62, %f61, %f57, 0f3E2AAAC6;
	mul.f32 	%f63, %f57, %f62;
	fma.rn.f32 	%f64, %f63, %f56, %f56;
	neg.f32 	%f65, %f64;
	selp.f32 	%f66, %f64, %f65, %p8;
	fma.rn.f32 	%f67, 0f3F6EE581, 0f3FD774EB, %f66;
	setp.gt.f32 	%p9, %f46, 0f3F0F5C29;
	selp.f32 	%f68, %f64, %f67, %p9;
	add.f32 	%f69, %f68, %f68;
	selp.f32 	%f70, %f69, %f68, %p8;
	abs.f32 	%f71, %f42;
	abs.f32 	%f72, %f44;
	setp.gt.f32 	%p10, %f72, %f71;
	selp.f32 	%f73, %f72, %f71, %p10;
	selp.f32 	%f74, %f71, %f72, %p10;
	div.rn.f32 	%f75, %f74, %f73;
	mul.f32 	%f76, %f75, %f75;
	fma.rn.f32 	%f77, %f76, 0f3B33710B, 0fBC807748;
	fma.rn.f32 	%f78, %f77, %f76, 0f3D2CDAB2;
	fma.rn.f32 	%f79, %f78, %f76, 0fBD992D10;
	fma.rn.f32 	%f80, %f79, %f76, 0f3DD9EA6C;
	fma.rn.f32 	%f81, %f80, %f76, 0fBE117CB1;
	fma.rn.f32 	%f82, %f81, %f76, 0f3E4CBCE0;
	fma.rn.f32 	%f83, %f82, %f76, 0fBEAAAA7D;
	mul.f32 	%f84, %f76, %f83;
	fma.rn.f32 	%f85, %f84, %f75, %f75;
	neg.f32 	%f86, %f85;
	fma.rn.f32 	%f87, 0f3F6EE581, 0f3FD774EB, %f86;
	selp.f32 	%f88, %f87, %f85, %p10;
	selp.f32 	%f89, 0f3F6EE581, 0f3FEEE581, %p10;
	selp.f32 	%f90, %f85, %f86, %p10;
	mov.b32 	%r9, %f42;
	fma.rn.f32 	%f91, %f89, 0f3FD774EB, %f90;
	setp.lt.s32 	%p11, %r9, 0;
	selp.f32 	%f92, %f91, %f88, %p11;
	add.f32 	%f93, %f71, %f72;
	setp.eq.f32 	%p12, %f73, 0f00000000;
	selp.f32 	%f94, 0f40490FDB, 0f00000000, %p11;
	setp.eq.f32 	%p13, %f71, %f72;
	selp.f32 	%f95, 0f4016CBE4, 0f3F490FDB, %p11;
	selp.f32 	%f96, %f95, %f92, %p13;
	selp.f32 	%f97, %f94, %f96, %p12;
	abs.f32 	%f98, %f93;
	setp.nan.f32 	%p14, %f98, %f98;
	copysign.f32 	%f99, %f44, %f97;
	selp.f32 	%f100, %f93, %f99, %p14;
	mov.f32 	%f101, 0f4096CBE4;
	sub.f32 	%f102, %f101, %f100;
	mul.f32 	%f103, %f70, %f11;
	div.rn.f32 	%f104, %f103, 0f40490FDB;
	add.f32 	%f105, %f104, 0fBF000000;
	mul.f32 	%f106, %f102, %f4;
	div.rn.f32 	%f107, %f106, 0f40C90FDB;
	add.f32 	%f108, %f107, 0fBF000000;
	cvt.rzi.s64.f32 	%rd16, %f105;
	cvt.rzi.s64.f32 	%rd17, %f108;
	add.s64 	%rd18, %rd16, 1;
	add.s64 	%rd19, %rd17, 1;
	cvt.rn.f32.s64 	%f109, %rd18;
	sub.f32 	%f110, %f109, %f105;
	cvt.rn.f32.s64 	%f111, %rd19;
	sub.f32 	%f112, %f111, %f108;
	mul.f32 	%f113, %f110, %f112;
	cvt.rn.f32.s64 	%f114, %rd17;
	sub.f32 	%f115, %f108, %f114;
	mul.f32 	%f116, %f110, %f115;
	cvt.rn.f32.s64 	%f117, %rd16;
	sub.f32 	%f118, %f105, %f117;
	mul.f32 	%f119, %f118, %f112;
	mul.f32 	%f120, %f118, %f115;
	shr.s64 	%rd20, %rd16, 63;
	and.b64  	%rd21, %rd20, %rd7;
	add.s64 	%rd22, %rd21, %rd16;
	setp.lt.s64 	%p15, %rd22, %rd7;
	selp.b64 	%rd23, 0, %rd7, %p15;
	sub.s64 	%rd24, %rd22, %rd23;
	shr.s64 	%rd25, %rd17, 63;
	and.b64  	%rd26, %rd25, %rd8;
	add.s64 	%rd27, %rd26, %rd17;
	setp.lt.s64 	%p16, %rd27, %rd8;
	selp.b64 	%rd28, 0, %rd8, %p16;
	sub.s64 	%rd29, %rd27, %rd28;
	setp.lt.s64 	%p17, %rd16, -1;
	selp.b64 	%rd30, %rd7, 0, %p17;
	add.s64 	%rd31, %rd30, %rd18;
	setp.lt.s64 	%p18, %rd31, %rd7;
	selp.b64 	%rd32, 0, %rd7, %p18;
	sub.s64 	%rd33, %rd31, %rd32;
	setp.lt.s64 	%p19, %rd17, -1;
	selp.b64 	%rd34, %rd8, 0, %p19;
	add.s64 	%rd35, %rd34, %rd19;
	setp.lt.s64 	%p20, %rd35, %rd8;
	selp.b64 	%rd36, 0, %rd8, %p20;
	sub.s64 	%rd37, %rd35, %rd36;
	mul.lo.s64 	%rd38, %rd24, %rd8;
	add.s64 	%rd39, %rd29, %rd38;
	mad.lo.s64 	%rd40, %rd39, 3, %rd11;
	ld.global.u8 	%rs1, [%rd40];
	cvt.rn.f32.u16 	%f121, %rs1;
	ld.global.u8 	%rs2, [%rd40+1];
	cvt.rn.f32.u16 	%f122, %rs2;
	ld.global.u8 	%rs3, [%rd40+2];
	cvt.rn.f32.u16 	%f123, %rs3;
	add.s64 	%rd41, %rd37, %rd38;
	mad.lo.s64 	%rd42, %rd41, 3, %rd11;
	ld.global.u8 	%rs4, [%rd42];
	cvt.rn.f32.u16 	%f124, %rs4;
	ld.global.u8 	%rs5, [%rd42+1];
	cvt.rn.f32.u16 	%f125, %rs5;
	ld.global.u8 	%rs6, [%rd42+2];
	cvt.rn.f32.u16 	%f126, %rs6;
	mul.lo.s64 	%rd43, %rd33, %rd8;
	add.s64 	%rd44, %rd29, %rd43;
	mad.lo.s64 	%rd45, %rd44, 3, %rd11;
	ld.global.u8 	%rs7, [%rd45];
	cvt.rn.f32.u16 	%f127, %rs7;
	ld.global.u8 	%rs8, [%rd45+1];
	cvt.rn.f32.u16 	%f128, %rs8;
	ld.global.u8 	%rs9, [%rd45+2];
	cvt.rn.f32.u16 	%f129, %rs9;
	add.s64 	%rd46, %rd37, %rd43;
	mad.lo.s64 	%rd47, %rd46, 3, %rd11;
	ld.global.u8 	%rs10, [%rd47];
	cvt.rn.f32.u16 	%f130, %rs10;
	ld.global.u8 	%rs11, [%rd47+1];
	cvt.rn.f32.u16 	%f131, %rs11;
	ld.global.u8 	%rs12, [%rd47+2];
	cvt.rn.f32.u16 	%f132, %rs12;
	mul.f32 	%f133, %f113, %f121;
	fma.rn.f32 	%f134, %f116, %f124, %f133;
	fma.rn.f32 	%f135, %f119, %f127, %f134;
	fma.rn.f32 	%f136, %f120, %f130, %f135;
	mul.f32 	%f137, %f113, %f122;
	fma.rn.f32 	%f138, %f116, %f125, %f137;
	fma.rn.f32 	%f139, %f119, %f128, %f138;
	fma.rn.f32 	%f140, %f120, %f131, %f139;
	mul.f32 	%f141, %f113, %f123;
	fma.rn.f32 	%f142, %f116, %f126, %f141;
	fma.rn.f32 	%f143, %f119, %f129, %f142;
	fma.rn.f32 	%f144, %f120, %f132, %f143;
	cvt.rzi.u32.f32 	%r10, %f136;
	mul.lo.s64 	%rd48, %rd15, 3;
	add.s64 	%rd49, %rd10, %rd48;
	st.global.u8 	[%rd49], %r10;
	cvt.rzi.u32.f32 	%r11, %f140;
	st.global.u8 	[%rd49+1], %r11;
	cvt.rzi.u32.f32 	%r12, %f144;
	st.global.u8 	[%rd49+2], %r12;
	ld.global.f32 	%f145, [%rd9];
	ld.global.f32 	%f146, [%rd9+4];
	mul.f32 	%f147, %f19, %f146;
	fma.rn.f32 	%f148, %f15, %f145, %f147;
	ld.global.f32 	%f149, [%rd9+8];
	fma.rn.f32 	%f150, %f21, %f149, %f148;
	ld.global.f32 	%f151, [%rd9+12];
	ld.global.f32 	%f152, [%rd9+16];
	mul.f32 	%f153, %f19, %f152;
	fma.rn.f32 	%f154, %f15, %f151, %f153;
	ld.global.f32 	%f155, [%rd9+20];
	fma.rn.f32 	%f156, %f21, %f155, %f154;
	ld.global.f32 	%f157, [%rd9+24];
	ld.global.f32 	%f158, [%rd9+28];
	mul.f32 	%f159, %f19, %f158;
	fma.rn.f32 	%f160, %f15, %f157, %f159;
	ld.global.f32 	%f161, [%rd9+32];
	fma.rn.f32 	%f162, %f21, %f161, %f160;
	setp.ge.f32 	%p21, %f156, 0f3F800000;
	selp.f32 	%f163, 0f3F800000, %f156, %p21;
	setp.le.f32 	%p22, %f163, 0fBF800000;
	setp.ge.f32 	%p23, %f150, 0f3F800000;
	selp.f32 	%f164, 0f3F800000, %f150, %p23;
	setp.le.f32 	%p24, %f164, 0fBF800000;
	selp.f32 	%f165, 0fBF800000, %f164, %p24;
	setp.ge.f32 	%p25, %f162, 0f3F800000;
	selp.f32 	%f166, 0f3F800000, %f162, %p25;
	setp.le.f32 	%p26, %f166, 0fBF800000;
	selp.f32 	%f167, 0fBF800000, %f166, %p26;
	neg.f32 	%f168, %f163;
	selp.f32 	%f169, 0f3F800000, %f168, %p22;
	abs.f32 	%f170, %f169;
	fma.rn.f32 	%f171, %f170, 0fBF000000, 0f3F000000;
	rsqrt.approx.ftz.f32 	%f172, %f171;
	mul.f32 	%f173, %f172, %f171;
	mul.f32 	%f174, %f172, 0fBF000000;
	fma.rn.f32 	%f175, %f173, %f174, 0f3F000000;
	fma.rn.f32 	%f176, %f173, %f175, %f173;
	setp.eq.f32 	%p27, %f170, 0f3F800000;
	selp.f32 	%f177, 0f00000000, %f176, %p27;
	setp.gt.f32 	%p28, %f170, 0f3F0F5C29;
	selp.f32 	%f178, %f177, %f170, %p28;
	copysign.f32 	%f179, %f169, %f178;
	mul.f32 	%f180, %f179, %f179;
	fma.rn.f32 	%f181, %f180, 0f3D10ECEF, 0f3C8B1ABB;
	fma.rn.f32 	%f182, %f181, %f180, 0f3CFC028C;
	fma.rn.f32 	%f183, %f182, %f180, 0f3D372139;
	fma.rn.f32 	%f184, %f183, %f180, 0f3D9993DB;
	fma.rn.f32 	%f185, %f184, %f180, 0f3E2AAAC6;
	mul.f32 	%f186, %f180, %f185;
	fma.rn.f32 	%f187, %f186, %f179, %f179;
	neg.f32 	%f188, %f187;
	selp.f32 	%f189, %f187, %f188, %p28;
	fma.rn.f32 	%f190, 0f3F6EE581, 0f3FD774EB, %f189;
	setp.gt.f32 	%p29, %f169, 0f3F0F5C29;
	selp.f32 	%f191, %f187, %f190, %p29;
	add.f32 	%f192, %f191, %f191;
	selp.f32 	%f193, %f192, %f191, %p28;
	abs.f32 	%f194, %f165;
	abs.f32 	%f195, %f167;
	setp.gt.f32 	%p30, %f195, %f194;
	selp.f32 	%f196, %f195, %f194, %p30;
	selp.f32 	%f197, %f194, %f195, %p30;
	div.rn.f32 	%f198, %f197, %f196;
	mul.f32 	%f199, %f198, %f198;
	fma.rn.f32 	%f200, %f199, 0f3B33710B, 0fBC807748;
	fma.rn.f32 	%f201, %f200, %f199, 0f3D2CDAB2;
	fma.rn.f32 	%f202, %f201, %f199, 0fBD992D10;
	fma.rn.f32 	%f203, %f202, %f199, 0f3DD9EA6C;
	fma.rn.f32 	%f204, %f203, %f199, 0fBE117CB1;
	fma.rn.f32 	%f205, %f204, %f199, 0f3E4CBCE0;
	fma.rn.f32 	%f206, %f205, %f199, 0fBEAAAA7D;
	mul.f32 	%f207, %f199, %f206;
	fma.rn.f32 	%f208, %f207, %f198, %f198;
	neg.f32 	%f209, %f208;
	fma.rn.f32 	%f210, 0f3F6EE581, 0f3FD774EB, %f209;
	selp.f32 	%f211, %f210, %f208, %p30;
	selp.f32 	%f212, 0f3F6EE581, 0f3FEEE581, %p30;
	selp.f32 	%f213, %f208, %f209, %p30;
	mov.b32 	%r13, %f165;
	fma.rn.f32 	%f214, %f212, 0f3FD774EB, %f213;
	setp.lt.s32 	%p31, %r13, 0;
	selp.f32 	%f215, %f214, %f211, %p31;
	add.f32 	%f216, %f194, %f195;
	setp.eq.f32 	%p32, %f196, 0f00000000;
	selp.f32 	%f217, 0f40490FDB, 0f00000000, %p31;
	setp.eq.f32 	%p33, %f194, %f195;
	selp.f32 	%f218, 0f4016CBE4, 0f3F490FDB, %p31;
	selp.f32 	%f219, %f218, %f215, %p33;
	selp.f32 	%f220, %f217, %f219, %p32;
	cvta.to.global.u64 	%rd50, %rd6;
	cvta.to.global.u64 	%rd51, %rd2;
	abs.f32 	%f221, %f216;
	setp.nan.f32 	%p34, %f221, %f221;
	copysign.f32 	%f222, %f167, %f220;
	selp.f32 	%f223, %f216, %f222, %p34;
	sub.f32 	%f224, %f101, %f223;
	mul.f32 	%f225, %f193, %f11;
	div.rn.f32 	%f226, %f225, 0f40490FDB;
	add.f32 	%f227, %f226, 0fBF000000;
	mul.f32 	%f228, %f224, %f4;
	div.rn.f32 	%f229, %f228, 0f40C90FDB;
	add.f32 	%f230, %f229, 0fBF000000;
	cvt.rzi.s64.f32 	%rd52, %f227;
	cvt.rzi.s64.f32 	%rd53, %f230;
	add.s64 	%rd54, %rd52, 1;
	add.s64 	%rd55, %rd53, 1;
	cvt.rn.f32.s64 	%f231, %rd54;
	sub.f32 	%f232, %f231, %f227;
	cvt.rn.f32.s64 	%f233, %rd55;
	sub.f32 	%f234, %f233, %f230;
	mul.f32 	%f235, %f232, %f234;
	cvt.rn.f32.s64 	%f236, %rd53;
	sub.f32 	%f237, %f230, %f236;
	mul.f32 	%f238, %f232, %f237;
	cvt.rn.f32.s64 	%f239, %rd52;
	sub.f32 	%f240, %f227, %f239;
	mul.f32 	%f241, %f240, %f234;
	mul.f32 	%f242, %f240, %f237;
	shr.s64 	%rd56, %rd52, 63;
	and.b64  	%rd57, %rd56, %rd7;
	add.s64 	%rd58, %rd57, %rd52;
	setp.lt.s64 	%p35, %rd58, %rd7;
	selp.b64 	%rd59, 0, %rd7, %p35;
	sub.s64 	%rd60, %rd58, %rd59;
	shr.s64 	%rd61, %rd53, 63;
	and.b64  	%rd62, %rd61, %rd8;
	add.s64 	%rd63, %rd62, %rd53;
	setp.lt.s64 	%p36, %rd63, %rd8;
	selp.b64 	%rd64, 0, %rd8, %p36;
	sub.s64 	%rd65, %rd63, %rd64;
	setp.lt.s64 	%p37, %rd52, -1;
	selp.b64 	%rd66, %rd7, 0, %p37;
	add.s64 	%rd67, %rd66, %rd54;
	setp.lt.s64 	%p38, %rd67, %rd7;
	selp.b64 	%rd68, 0, %rd7, %p38;
	sub.s64 	%rd69, %rd67, %rd68;
	setp.lt.s64 	%p39, %rd53, -1;
	selp.b64 	%rd70, %rd8, 0, %p39;
	add.s64 	%rd71, %rd70, %rd55;
	setp.lt.s64 	%p40, %rd71, %rd8;
	selp.b64 	%rd72, 0, %rd8, %p40;
	sub.s64 	%rd73, %rd71, %rd72;
	mul.lo.s64 	%rd74, %rd60, %rd8;
	add.s64 	%rd75, %rd65, %rd74;
	mad.lo.s64 	%rd76, %rd75, 3, %rd51;
	ld.global.u8 	%rs13, [%rd76];
	cvt.rn.f32.u16 	%f243, %rs13;
	ld.global.u8 	%rs14, [%rd76+1];
	cvt.rn.f32.u16 	%f244, %rs14;
	ld.global.u8 	%rs15, [%rd76+2];
	cvt.rn.f32.u16 	%f245, %rs15;
	add.s64 	%rd77, %rd73, %rd74;
	mad.lo.s64 	%rd78, %rd77, 3, %rd51;
	ld.global.u8 	%rs16, [%rd78];
	cvt.rn.f32.u16 	%f246, %rs16;
	ld.global.u8 	%rs17, [%rd78+1];
	cvt.rn.f32.u16 	%f247, %rs17;
	ld.global.u8 	%rs18, [%rd78+2];
	cvt.rn.f32.u16 	%f248, %rs18;
	mul.lo.s64 	%rd79, %rd69, %rd8;
	add.s64 	%rd80, %rd65, %rd79;
	mad.lo.s64 	%rd81, %rd80, 3, %rd51;
	ld.global.u8 	%rs19, [%rd81];
	cvt.rn.f32.u16 	%f249, %rs19;
	ld.global.u8 	%rs20, [%rd81+1];
	cvt.rn.f32.u16 	%f250, %rs20;
	ld.global.u8 	%rs21, [%rd81+2];
	cvt.rn.f32.u16 	%f251, %rs21;
	add.s64 	%rd82, %rd73, %rd79;
	mad.lo.s64 	%rd83, %rd82, 3, %rd51;
	ld.global.u8 	%rs22, [%rd83];
	cvt.rn.f32.u16 	%f252, %rs22;
	ld.global.u8 	%rs23, [%rd83+1];
	cvt.rn.f32.u16 	%f253, %rs23;
	ld.global.u8 	%rs24, [%rd83+2];
	cvt.rn.f32.u16 	%f254, %rs24;
	mul.f32 	%f255, %f235, %f243;
	fma.rn.f32 	%f256, %f238, %f246, %f255;
	fma.rn.f32 	%f257, %f241, %f249, %f256;
	fma.rn.f32 	%f258, %f242, %f252, %f257;
	mul.f32 	%f259, %f235, %f244;
	fma.rn.f32 	%f260, %f238, %f247, %f259;
	fma.rn.f32 	%f261, %f241, %f250, %f260;
	fma.rn.f32 	%f262, %f242, %f253, %f261;
	mul.f32 	%f263, %f235, %f245;
	fma.rn.f32 	%f264, %f238, %f248, %f263;
	fma.rn.f32 	%f265, %f241, %f251, %f264;
	fma.rn.f32 	%f266, %f242, %f254, %f265;
	cvt.rzi.u32.f32 	%r14, %f258;
	add.s64 	%rd84, %rd50, %rd48;
	st.global.u8 	[%rd84], %r14;
	cvt.rzi.u32.f32 	%r15, %f262;
	st.global.u8 	[%rd84+1], %r15;
	cvt.rzi.u32.f32 	%r16, %f266;
	st.global.u8 	[%rd84+2], %r16;
	ret;

}
	// .globl	rectifyLLdepth
.visible .entry rectifyLLdepth(
	.param .u64 .ptr .align 1 rectifyLLdepth_param_0,
	.param .u64 .ptr .align 1 rectifyLLdepth_param_1,
	.param .u64 .ptr .align 1 rectifyLLdepth_param_2,
	.param .u64 .ptr .align 1 rectifyLLdepth_param_3,
	.param .u64 .ptr .align 1 rectifyLLdepth_param_4,
	.param .u64 .ptr .align 1 rectifyLLdepth_param_5,
	.param .u64 rectifyLLdepth_param_6,
	.param .u64 rectifyLLdepth_param_7
)
{
	.reg .pred 	%p<33>;
	.reg .b32 	%r<11>;
	.reg .b32 	%f<197>;
	.reg .b64 	%rd<51>;

	ld.param.u64 	%rd1, [rectifyLLdepth_param_0];
	ld.param.u64 	%rd2, [rectifyLLdepth_param_1];
	ld.param.u64 	%rd3, [rectifyLLdepth_param_2];
	ld.param.u64 	%rd4, [rectifyLLdepth_param_3];
	ld.param.u64 	%rd5, [rectifyLLdepth_param_4];
	ld.param.u64 	%rd6, [rectifyLLdepth_param_5];
	ld.param.u64 	%rd7, [rectifyLLdepth_param_6];
	ld.param.u64 	%rd8, [rectifyLLdepth_param_7];
	cvta.to.global.u64 	%rd9, %rd4;
	cvta.to.global.u64 	%rd10, %rd5;
	cvta.to.global.u64 	%rd11, %rd1;
	cvta.to.global.u64 	%rd12, %rd3;
	mov.u32 	%r1, %ntid.x;
	mov.u32 	%r2, %ctaid.x;
	mov.u32 	%r3, %tid.x;
	mad.lo.s32 	%r4, %r1, %r2, %r3;
	cvt.u64.u32 	%rd13, %r4;
	mov.u32 	%r5, %ntid.y;
	mov.u32 	%r6, %ctaid.y;
	mov.u32 	%r7, %tid.y;
	mad.lo.s32 	%r8, %r5, %r6, %r7;
	cvt.u64.u32 	%rd14, %r8;
	mad.lo.s64 	%rd15, %rd7, %rd14, %rd13;
	cvt.rn.f32.u32 	%f1, %r8;
	add.f32 	%f2, %f1, 0f3F000000;
	add.f32 	%f3, %f2, %f2;
	cvt.rn.f32.s64 	%f4, %rd8;
	div.rn.f32 	%f5, %f3, %f4;
	mov.f32 	%f6, 0f3F800000;
	sub.f32 	%f7, %f6, %f5;
	mul.f32 	%f8, %f7, 0f40490FDB;
	cvt.rn.f32.u32 	%f9, %r4;
	add.f32 	%f10, %f9, 0f3F000000;
	cvt.rn.f32.s64 	%f11, %rd7;
	div.rn.f32 	%f12, %f10, %f11;
	sub.f32 	%f13, %f6, %f12;
	mul.f32 	%f14, %f13, 0f40490FDB;
	cos.approx.f32 	%f15, %f14;
	sin.approx.f32 	%f16, %f14;
	neg.f32 	%f17, %f16;
	sin.approx.f32 	%f18, %f8;
	mul.f32 	%f19, %f18, %f17;
	cos.approx.f32 	%f20, %f8;
	mul.f32 	%f21, %f16, %f20;
	ld.global.f32 	%f22, [%rd12];
	ld.global.f32 	%f23, [%rd12+4];
	mul.f32 	%f24, %f19, %f23;
	fma.rn.f32 	%f25, %f15, %f22, %f24;
	ld.global.f32 	%f26, [%rd12+8];
	fma.rn.f32 	%f27, %f21, %f26, %f25;
	ld.global.f32 	%f28, [%rd12+12];
	ld.global.f32 	%f29, [%rd12+16];
	mul.f32 	%f30, %f19, %f29;
	fma.rn.f32 	%f31, %f15, %f28, %f30;
	ld.global.f32 	%f32, [%rd12+20];
	fma.rn.f32 	%f33, %f21, %f32, %f31;
	ld.global.f32 	%f34, [%rd12+24];
	ld.global.f32 	%f35, [%rd12+28];
	mul.f32 	%f36, %f19, %f35;
	fma.rn.f32 	%f37, %f15, %f34, %f36;
	ld.global.f32 	%f38, [%rd12+32];
	fma.rn.f32 	%f39, %f21, %f38, %f37;
	setp.ge.f32 	%p1, %f33, 0f3F800000;
	selp.f32 	%f40, 0f3F800000, %f33, %p1;
	setp.le.f32 	%p2, %f40, 0fBF800000;
	setp.ge.f32 	%p3, %f27, 0f3F800000;
	selp.f32 	%f41, 0f3F800000, %f27, %p3;
	setp.le.f32 	%p4, %f41, 0fBF800000;
	selp.f32 	%f42, 0fBF800000, %f41, %p4;
	setp.ge.f32 	%p5, %f39, 0f3F800000;
	selp.f32 	%f43, 0f3F800000, %f39, %p5;
	setp.le.f32 	%p6, %f43, 0fBF800000;
	selp.f32 	%f44, 0fBF800000, %f43, %p6;
	neg.f32 	%f45, %f40;
	selp.f32 	%f46, 0f3F800000, %f45, %p2;
	abs.f32 	%f47, %f46;
	fma.rn.f32 	%f48, %f47, 0fBF000000, 0f3F000000;
	rsqrt.approx.ftz.f32 	%f49, %f48;
	mul.f32 	%f50, %f49, %f48;
	mul.f32 	%f51, %f49, 0fBF000000;
	fma.rn.f32 	%f52, %f50, %f51, 0f3F000000;
	fma.rn.f32 	%f53, %f50, %f52, %f50;
	setp.eq.f32 	%p7, %f47, 0f3F800000;
	selp.f32 	%f54, 0f00000000, %f53, %p7;
	setp.gt.f32 	%p8, %f47, 0f3F0F5C29;
	selp.f32 	%f55, %f54, %f47, %p8;
	copysign.f32 	%f56, %f46, %f55;
	mul.f32 	%f57, %f56, %f56;
	fma.rn.f32 	%f58, %f57, 0f3D10ECEF, 0f3C8B1ABB;
	fma.rn.f32 	%f59, %f58, %f57, 0f3CFC028C;
	fma.rn.f32 	%f60, %f59, %f57, 0f3D372139;
	fma.rn.f32 	%f61, %f60, %f57, 0f3D9993DB;
	fma.rn.f32 	%f62, %f61, %f57, 0f3E2AAAC6;
	mul.f32 	%f63, %f57, %f62;
	fma.rn.f32 	%f64, %f63, %f56, %f56;
	neg.f32 	%f65, %f64;
	selp.f32 	%f66, %f64, %f65, %p8;
	fma.rn.f32 	%f67, 0f3F6EE581, 0f3FD774EB, %f66;
	setp.gt.f32 	%p9, %f46, 0f3F0F5C29;
	selp.f32 	%f68, %f64, %f67, %p9;
	add.f32 	%f69, %f68, %f68;
	selp.f32 	%f70, %f69, %f68, %p8;
	abs.f32 	%f71, %f42;
	abs.f32 	%f72, %f44;
	setp.gt.f32 	%p10, %f72, %f71;
	selp.f32 	%f73, %f72, %f71, %p10;
	selp.f32 	%f74, %f71, %f72, %p10;
	div.rn.f32 	%f75, %f74, %f73;
	mul.f32 	%f76, %f75, %f75;
	fma.rn.f32 	%f77, %f76, 0f3B33710B, 0fBC807748;
	fma.rn.f32 	%f78, %f77, %f76, 0f3D2CDAB2;
	fma.rn.f32 	%f79, %f78, %f76, 0fBD992D10;
	fma.rn.f32 	%f80, %f79, %f76, 0f3DD9EA6C;
	fma.rn.f32 	%f81, %f80, %f76, 0fBE117CB1;
	fma.rn.f32 	%f82, %f81, %f76, 0f3E4CBCE0;
	fma.rn.f32 	%f83, %f82, %f76, 0fBEAAAA7D;
	mul.f32 	%f84, %f76, %f83;
	fma.rn.f32 	%f85, %f84, %f75, %f75;
	neg.f32 	%f86, %f85;
	fma.rn.f32 	%f87, 0f3F6EE581, 0f3FD774EB, %f86;
	selp.f32 	%f88, %f87, %f85, %p10;
	selp.f32 	%f89, 0f3F6EE581, 0f3FEEE581, %p10;
	selp.f32 	%f90, %f85, %f86, %p10;
	mov.b32 	%r9, %f42;
	fma.rn.f32 	%f91, %f89, 0f3FD774EB, %f90;
	setp.lt.s32 	%p11, %r9, 0;
	selp.f32 	%f92, %f91, %f88, %p11;
	add.f32 	%f93, %f71, %f72;
	setp.eq.f32 	%p12, %f73, 0f00000000;
	selp.f32 	%f94, 0f40490FDB, 0f00000000, %p11;
	setp.eq.f32 	%p13, %f71, %f72;
	selp.f32 	%f95, 0f4016CBE4, 0f3F490FDB, %p11;
	selp.f32 	%f96, %f95, %f92, %p13;
	selp.f32 	%f97, %f94, %f96, %p12;
	abs.f32 	%f98, %f93;
	setp.nan.f32 	%p14, %f98, %f98;
	copysign.f32 	%f99, %f44, %f97;
	selp.f32 	%f100, %f93, %f99, %p14;
	mov.f32 	%f101, 0f4096CBE4;
	sub.f32 	%f102, %f101, %f100;
	mul.f32 	%f103, %f70, %f11;
	div.rn.f32 	%f104, %f103, 0f40490FDB;
	add.f32 	%f105, %f104, 0fBF000000;
	mul.f32 	%f106, %f102, %f4;
	div.rn.f32 	%f107, %f106, 0f40C90FDB;
	add.f32 	%f108, %f107, 0fBF000000;
	cvt.rzi.s64.f32 	%rd16, %f105;
	cvt.rzi.s64.f32 	%rd17, %f108;
	shr.s64 	%rd18, %rd16, 63;
	and.b64  	%rd19, %rd18, %rd7;
	add.s64 	%rd20, %rd19, %rd16;
	setp.lt.s64 	%p15, %rd20, %rd7;
	selp.b64 	%rd21, 0, %rd7, %p15;
	sub.s64 	%rd22, %rd20, %rd21;
	shr.s64 	%rd23, %rd17, 63;
	and.b64  	%rd24, %rd23, %rd8;
	add.s64 	%rd25, %rd24, %rd17;
	setp.lt.s64 	%p16, %rd25, %rd8;
	selp.b64 	%rd26, 0, %rd8, %p16;
	mad.lo.s64 	%rd27, %rd22, %rd8, %rd25;
	sub.s64 	%rd28, %rd27, %rd26;
	shl.b64 	%rd29, %rd28, 2;
	add.s64 	%rd30, %rd11, %rd29;
	ld.global.f32 	%f109, [%rd30];
	shl.b64 	%rd31, %rd15, 2;
	add.s64 	%rd32, %rd10, %rd31;
	st.global.f32 	[%rd32], %f109;
	ld.global.f32 	%f110, [%rd9];
	ld.global.f32 	%f111, [%rd9+4];
	mul.f32 	%f112, %f19, %f111;
	fma.rn.f32 	%f113, %f15, %f110, %f112;
	ld.global.f32 	%f114, [%rd9+8];
	fma.rn.f32 	%f115, %f21, %f114, %f113;
	ld.global.f32 	%f116, [%rd9+12];
	ld.global.f32 	%f117, [%rd9+16];
	mul.f32 	%f118, %f19, %f117;
	fma.rn.f32 	%f119, %f15, %f116, %f118;
	ld.global.f32 	%f120, [%rd9+20];
	fma.rn.f32 	%f121, %f21, %f120, %f119;
	ld.global.f32 	%f122, [%rd9+24];
	ld.global.f32 	%f123, [%rd9+28];
	mul.f32 	%f124, %f19, %f123;
	fma.rn.f32 	%f125, %f15, %f122, %f124;
	ld.global.f32 	%f126, [%rd9+32];
	fma.rn.f32 	%f127, %f21, %f126, %f125;
	setp.ge.f32 	%p17, %f121, 0f3F800000;
	selp.f32 	%f128, 0f3F800000, %f121, %p17;
	setp.le.f32 	%p18, %f128, 0fBF800000;
	setp.ge.f32 	%p19, %f115, 0f3F800000;
	selp.f32 	%f129, 0f3F800000, %f115, %p19;
	setp.le.f32 	%p20, %f129, 0fBF800000;
	selp.f32 	%f130, 0fBF800000, %f129, %p20;
	setp.ge.f32 	%p21, %f127, 0f3F800000;
	selp.f32 	%f131, 0f3F800000, %f127, %p21;
	setp.le.f32 	%p22, %f131, 0fBF800000;
	selp.f32 	%f132, 0fBF800000, %f131, %p22;
	neg.f32 	%f133, %f128;
	selp.f32 	%f134, 0f3F800000, %f133, %p18;
	abs.f32 	%f135, %f134;
	fma.rn.f32 	%f136, %f135, 0fBF000000, 0f3F000000;
	rsqrt.approx.ftz.f32 	%f137, %f136;
	mul.f32 	%f138, %f137, %f136;
	mul.f32 	%f139, %f137, 0fBF000000;
	fma.rn.f32 	%f140, %f138, %f139, 0f3F000000;
	fma.rn.f32 	%f141, %f138, %f140, %f138;
	setp.eq.f32 	%p23, %f135, 0f3F800000;
	selp.f32 	%f142, 0f00000000, %f141, %p23;
	setp.gt.f32 	%p24, %f135, 0f3F0F5C29;
	selp.f32 	%f143, %f142, %f135, %p24;
	copysign.f32 	%f144, %f134, %f143;
	mul.f32 	%f145, %f144, %f144;
	fma.rn.f32 	%f146, %f145, 0f3D10ECEF, 0f3C8B1ABB;
	fma.rn.f32 	%f147, %f146, %f145, 0f3CFC028C;
	fma.rn.f32 	%f148, %f147, %f145, 0f3D372139;
	fma.rn.f32 	%f149, %f148, %f145, 0f3D9993DB;
	fma.rn.f32 	%f150, %f149, %f145, 0f3E2AAAC6;
	mul.f32 	%f151, %f145, %f150;
	fma.rn.f32 	%f152, %f151, %f144, %f144;
	neg.f32 	%f153, %f152;
	selp.f32 	%f154, %f152, %f153, %p24;
	fma.rn.f32 	%f155, 0f3F6EE581, 0f3FD774EB, %f154;
	setp.gt.f32 	%p25, %f134, 0f3F0F5C29;
	selp.f32 	%f156, %f152, %f155, %p25;
	add.f32 	%f157, %f156, %f156;
	selp.f32 	%f158, %f157, %f156, %p24;
	abs.f32 	%f159, %f130;
	abs.f32 	%f160, %f132;
	setp.gt.f32 	%p26, %f160, %f159;
	selp.f32 	%f161, %f160, %f159, %p26;
	selp.f32 	%f162, %f159, %f160, %p26;
	div.rn.f32 	%f163, %f162, %f161;
	mul.f32 	%f164, %f163, %f163;
	fma.rn.f32 	%f165, %f164, 0f3B33710B, 0fBC807748;
	fma.rn.f32 	%f166, %f165, %f164, 0f3D2CDAB2;
	fma.rn.f32 	%f167, %f166, %f164, 0fBD992D10;
	fma.rn.f32 	%f168, %f167, %f164, 0f3DD9EA6C;
	fma.rn.f32 	%f169, %f168, %f164, 0fBE117CB1;
	fma.rn.f32 	%f170, %f169, %f164, 0f3E4CBCE0;
	fma.rn.f32 	%f171, %f170, %f164, 0fBEAAAA7D;
	mul.f32 	%f172, %f164, %f171;
	fma.rn.f32 	%f173, %f172, %f163, %f163;
	neg.f32 	%f174, %f173;
	fma.rn.f32 	%f175, 0f3F6EE581, 0f3FD774EB, %f174;
	selp.f32 	%f176, %f175, %f173, %p26;
	selp.f32 	%f177, 0f3F6EE581, 0f3FEEE581, %p26;
	selp.f32 	%f178, %f173, %f174, %p26;
	mov.b32 	%r10, %f130;
	fma.rn.f32 	%f179, %f177, 0f3FD774EB, %f178;
	setp.lt.s32 	%p27, %r10, 0;
	selp.f32 	%f180, %f179, %f176, %p27;
	add.f32 	%f181, %f159, %f160;
	setp.eq.f32 	%p28, %f161, 0f00000000;
	selp.f32 	%f182, 0f40490FDB, 0f00000000, %p27;
	setp.eq.f32 	%p29, %f159, %f160;
	selp.f32 	%f183, 0f4016CBE4, 0f3F490FDB, %p27;
	selp.f32 	%f184, %f183, %f180, %p29;
	selp.f32 	%f185, %f182, %f184, %p28;
	cvta.to.global.u64 	%rd33, %rd6;
	cvta.to.global.u64 	%rd34, %rd2;
	abs.f32 	%f186, %f181;
	setp.nan.f32 	%p30, %f186, %f186;
	copysign.f32 	%f187, %f132, %f185;
	selp.f32 	%f188, %f181, %f187, %p30;
	sub.f32 	%f189, %f101, %f188;
	mul.f32 	%f190, %f158, %f11;
	div.rn.f32 	%f191, %f190, 0f40490FDB;
	add.f32 	%f192, %f191, 0fBF000000;
	mul.f32 	%f193, %f189, %f4;
	div.rn.f32 	%f194, %f193, 0f40C90FDB;
	add.f32 	%f195, %f194, 0fBF000000;
	cvt.rzi.s64.f32 	%rd35, %f192;
	cvt.rzi.s64.f32 	%rd36, %f195;
	shr.s64 	%rd37, %rd35, 63;
	and.b64  	%rd38, %rd37, %rd7;
	add.s64 	%rd39, %rd38, %rd35;
	setp.lt.s64 	%p31, %rd39, %rd7;
	selp.b64 	%rd40, 0, %rd7, %p31;
	sub.s64 	%rd41, %rd39, %rd40;
	shr.s64 	%rd42, %rd36, 63;
	and.b64  	%rd43, %rd42, %rd8;
	add.s64 	%rd44, %rd43, %rd36;
	setp.lt.s64 	%p32, %rd44, %rd8;
	selp.b64 	%rd45, 0, %rd8, %p32;
	mad.lo.s64 	%rd46, %rd41, %rd8, %rd44;
	sub.s64 	%rd47, %rd46, %rd45;
	shl.b64 	%rd48, %rd47, 2;
	add.s64 	%rd49, %rd34, %rd48;
	ld.global.f32 	%f196, [%rd49];
	add.s64 	%rd50, %rd33, %rd31;
	st.global.f32 	[%rd50], %f196;
	ret;

}
	// .globl	warpToRefDepth
.visible .entry warpToRefDepth(
	.param .u64 .ptr .align 1 warpToRefDepth_param_0,
	.param .u64 .ptr .align 1 warpToRefDepth_param_1,
	.param .u64 .ptr .align 1 warpToRefDepth_param_2,
	.param .u64 warpToRefDepth_param_3,
	.param .u64 warpToRefDepth_param_4
)
{
	.reg .pred 	%p<17>;
	.reg .b32 	%r<10>;
	.reg .b32 	%f<109>;
	.reg .b64 	%rd<29>;

	ld.param.u64 	%rd1, [warpToRefDepth_param_0];
	ld.param.u64 	%rd2, [warpToRefDepth_param_1];
	ld.param.u64 	%rd3, [warpToRefDepth_param_2];
	ld.param.u64 	%rd4, [warpToRefDepth_param_3];
	ld.param.u64 	%rd5, [warpToRefDepth_param_4];
	cvta.to.global.u64 	%rd6, %rd3;
	mov.u32 	%r1, %ntid.x;
	mov.u32 	%r2, %ctaid.x;
	mov.u32 	%r3, %tid.x;
	mad.lo.s32 	%r4, %r1, %r2, %r3;
	cvt.u64.u32 	%rd7, %r4;
	mov.u32 	%r5, %ntid.y;
	mov.u32 	%r6, %ctaid.y;
	mov.u32 	%r7, %tid.y;
	mad.lo.s32 	%r8, %r5, %r6, %r7;
	cvt.u64.u32 	%rd8, %r8;
	mad.lo.s64 	%rd9, %rd4, %rd8, %rd7;
	cvt.rn.f32.u32 	%f1, %r8;
	add.f32 	%f2, %f1, 0f3F000000;
	mul.f32 	%f3, %f2, 0f40490FDB;
	cvt.rn.f32.s64 	%f4, %rd5;
	div.rn.f32 	%f5, %f3, %f4;
	cvt.rn.f32.u32 	%f6, %r4;
	add.f32 	%f7, %f6, 0f3F000000;
	mul.f32 	%f8, %f7, 0fC0C90FDB;
	cvt.rn.f32.s64 	%f9, %rd4;
	div.rn.f32 	%f10, %f8, %f9;
	add.f32 	%f11, %f10, 0f4096CBE4;
	sin.approx.f32 	%f12, %f5;
	cos.approx.f32 	%f13, %f11;
	mul.f32 	%f14, %f12, %f13;
	cos.approx.f32 	%f15, %f5;
	sin.approx.f32 	%f16, %f11;
	mul.f32 	%f17, %f12, %f16;
	ld.global.f32 	%f18, [%rd6];
	mul.f32 	%f19, %f14, %f18;
	ld.global.f32 	%f20, [%rd6+4];
	mul.f32 	%f21, %f15, %f20;
	sub.f32 	%f22, %f19, %f21;
	ld.global.f32 	%f23, [%rd6+8];
	fma.rn.f32 	%f24, %f17, %f23, %f22;
	ld.global.f32 	%f25, [%rd6+12];
	mul.f32 	%f26, %f14, %f25;
	ld.global.f32 	%f27, [%rd6+16];
	mul.f32 	%f28, %f15, %f27;
	sub.f32 	%f29, %f26, %f28;
	ld.global.f32 	%f30, [%rd6+20];
	fma.rn.f32 	%f31, %f17, %f30, %f29;
	ld.global.f32 	%f32, [%rd6+24];
	mul.f32 	%f33, %f14, %f32;
	ld.global.f32 	%f34, [%rd6+28];
	mul.f32 	%f35, %f15, %f34;
	sub.f32 	%f36, %f33, %f35;
	ld.global.f32 	%f37, [%rd6+32];
	fma.rn.f32 	%f38, %f17, %f37, %f36;
	setp.ge.f32 	%p1, %f31, 0f3F800000;
	selp.f32 	%f39, 0f3F800000, %f31, %p1;
	setp.le.f32 	%p2, %f39, 0fBF800000;
	setp.ge.f32 	%p3, %f24, 0f3F800000;
	selp.f32 	%f40, 0f3F800000, %f24, %p3;
	setp.le.f32 	%p4, %f40, 0fBF800000;
	selp.f32 	%f41, 0fBF800000, %f40, %p4;
	setp.ge.f32 	%p5, %f38, 0f3F800000;
	selp.f32 	%f42, 0f3F800000, %f38, %p5;
	setp.le.f32 	%p6, %f42, 0fBF800000;
	selp.f32 	%f43, 0fBF800000, %f42, %p6;
	abs.f32 	%f44, %f41;
	fma.rn.f32 	%f45, %f44, 0fBF000000, 0f3F000000;
	rsqrt.approx.ftz.f32 	%f46, %f45;
	mul.f32 	%f47, %f46, %f45;
	mul.f32 	%f48, %f46, 0fBF000000;
	fma.rn.f32 	%f49, %f47, %f48, 0f3F000000;
	fma.rn.f32 	%f50, %f47, %f49, %f47;
	setp.eq.f32 	%p7, %f44, 0f3F800000;
	selp.f32 	%f51, 0f00000000, %f50, %p7;
	setp.gt.f32 	%p8, %f44, 0f3F0F5C29;
	selp.f32 	%f52, %f51, %f44, %p8;
	copysign.f32 	%f53, %f41, %f52;
	mul.f32 	%f54, %f53, %f53;
	fma.rn.f32 	%f55, %f54, 0f3D10ECEF, 0f3C8B1ABB;
	fma.rn.f32 	%f56, %f55, %f54, 0f3CFC028C;
	fma.rn.f32 	%f57, %f56, %f54, 0f3D372139;
	fma.rn.f32 	%f58, %f57, %f54, 0f3D9993DB;
	fma.rn.f32 	%f59, %f58, %f54, 0f3E2AAAC6;
	mul.f32 	%f60, %f54, %f59;
	fma.rn.f32 	%f61, %f60, %f53, %f53;
	neg.f32 	%f62, %f61;
	selp.f32 	%f63, %f61, %f62, %p8;
	fma.rn.f32 	%f64, 0f3F6EE581, 0f3FD774EB, %f63;
	setp.gt.f32 	%p9, %f41, 0f3F0F5C29;
	selp.f32 	%f65, %f61, %f64, %p9;
	add.f32 	%f66, %f65, %f65;
	selp.f32 	%f67, %f66, %f65, %p8;
	neg.f32 	%f68, %f39;
	selp.f32 	%f69, 0f3F800000, %f68, %p2;
	abs.f32 	%f70, %f43;
	abs.f32 	%f71, %f69;
	setp.gt.f32 	%p10, %f71, %f70;
	selp.f32 	%f72, %f71, %f70, %p10;
	selp.f32 	%f73, %f70, %f71, %p10;
	div.rn.f32 	%f74, %f73, %f72;
	mul.f32 	%f75, %f74, %f74;
	fma.rn.f32 	%f76, %f75, 0f3B33710B, 0fBC807748;
	fma.rn.f32 	%f77, %f76, %f75, 0f3D2CDAB2;
	fma.rn.f32 	%f78, %f77, %f75, 0fBD992D10;
	fma.rn.f32 	%f79, %f78, %f75, 0f3DD9EA6C;
	fma.rn.f32 	%f80, %f79, %f75, 0fBE117CB1;
	fma.rn.f32 	%f81, %f80, %f75, 0f3E4CBCE0;
	fma.rn.f32 	%f82, %f81, %f75, 0fBEAAAA7D;
	mul.f32 	%f83, %f75, %f82;
	fma.rn.f32 	%f84, %f83, %f74, %f74;
	neg.f32 	%f85, %f84;
	fma.rn.f32 	%f86, 0f3F6EE581, 0f3FD774EB, %f85;
	selp.f32 	%f87, %f86, %f84, %p10;
	selp.f32 	%f88, 0f3F6EE581, 0f3FEEE581, %p10;
	selp.f32 	%f89, %f84, %f85, %p10;
	mov.b32 	%r9, %f43;
	fma.rn.f32 	%f90, %f88, 0f3FD774EB, %f89;
	setp.lt.s32 	%p11, %r9, 0;
	selp.f32 	%f91, %f90, %f87, %p11;
	add.f32 	%f92, %f71, %f70;
	setp.eq.f32 	%p12, %f72, 0f00000000;
	selp.f32 	%f93, 0f40490FDB, 0f00000000, %p11;
	setp.eq.f32 	%p13, %f70, %f71;
	selp.f32 	%f94, 0f4016CBE4, 0f3F490FDB, %p11;
	selp.f32 	%f95, %f94, %f91, %p13;
	selp.f32 	%f96, %f93, %f95, %p12;
	cvta.to.global.u64 	%rd10, %rd2;
	cvta.to.global.u64 	%rd11, %rd1;
	abs.f32 	%f97, %f92;
	setp.nan.f32 	%p14, %f97, %f97;
	copysign.f32 	%f98, %f69, %f96;
	selp.f32 	%f99, %f92, %f98, %p14;
	div.rn.f32 	%f100, %f99, 0f40490FDB;
	mov.f32 	%f101, 0f3F800000;
	sub.f32 	%f102, %f101, %f100;
	mul.f32 	%f103, %f102, %f9;
	fma.rn.f32 	%f104, %f103, 0f3F000000, 0fBF000000;
	cvt.rzi.s64.f32 	%rd12, %f104;
	div.rn.f32 	%f105, %f67, 0f40490FDB;
	sub.f32 	%f106, %f101, %f105;
	fma.rn.f32 	%f107, %f106, %f4, 0fBF000000;
	cvt.rzi.s64.f32 	%rd13, %f107;
	shr.s64 	%rd14, %rd12, 63;
	and.b64  	%rd15, %rd14, %rd4;
	add.s64 	%rd16, %rd15, %rd12;
	setp.lt.s64 	%p15, %rd16, %rd4;
	selp.b64 	%rd17, 0, %rd4, %p15;
	sub.s64 	%rd18, %rd16, %rd17;
	shr.s64 	%rd19, %rd13, 63;
	and.b64  	%rd20, %rd19, %rd5;
	add.s64 	%rd21, %rd20, %rd13;
	setp.lt.s64 	%p16, %rd21, %rd5;
	selp.b64 	%rd22, 0, %rd5, %p16;
	sub.s64 	%rd23, %rd21, %rd22;
	mad.lo.s64 	%rd24, %rd18, %rd5, %rd23;
	shl.b64 	%rd25, %rd24, 2;
	add.s64 	%rd26, %rd11, %rd25;
	ld.global.f32 	%f108, [%rd26];
	shl.b64 	%rd27, %rd9, 2;
	add.s64 	%rd28, %rd10, %rd27;
	st.global.f32 	[%rd28], %f108;
	ret;

}
	// .globl	depthFromFlow
.visible .entry depthFromFlow(
	.param .u64 .ptr .align 1 depthFromFlow_param_0,
	.param .u64 .ptr .align 1 depthFromFlow_param_1,
	.param .u64 .ptr .align 1 depthFromFlow_param_2,
	.param .u64 .ptr .align 1 depthFromFlow_param_3,
	.param .u64 depthFromFlow_param_4,
	.param .u64 depthFromFlow_param_5
)
{
	.reg .pred 	%p<3>;
	.reg .b32 	%r<9>;
	.reg .b32 	%f<18>;
	.reg .b64 	%rd<14>;
	.reg .b64 	%fd<6>;

	ld.param.u64 	%rd1, [depthFromFlow_param_0];
	ld.param.u64 	%rd2, [depthFromFlow_param_1];
	ld.param.u64 	%rd3, [depthFromFlow_param_3];
	ld.param.u64 	%rd4, [depthFromFlow_param_4];
	cvta.to.global.u64 	%rd5, %rd2;
	cvta.to.global.u64 	%rd6, %rd3;
	cvta.to.global.u64 	%rd7, %rd1;
	mov.u32 	%r1, %ntid.x;
	mov.u32 	%r2, %ctaid.x;
	mov.u32 	%r3, %tid.x;
	mad.lo.s32 	%r4, %r1, %r2, %r3;
	cvt.u64.u32 	%rd8, %r4;
	mov.u32 	%r5, %ntid.y;
	mov.u32 	%r6, %ctaid.y;
	mov.u32 	%r7, %tid.y;
	mad.lo.s32 	%r8, %r5, %r6, %r7;
	cvt.u64.u32 	%rd9, %r8;
	mad.lo.s64 	%rd10, %rd4, %rd9, %rd8;
	shl.b64 	%rd11, %rd10, 2;
	add.s64 	%rd12, %rd7, %rd11;
	ld.global.f32 	%f1, [%rd12];
	setp.lt.f32 	%p1, %f1, 0f3A83126F;
	mul.f32 	%f2, %f1, 0f40490FDB;
	selp.f32 	%f3, 0f3B4DE32F, %f2, %p1;
	cvt.rn.f32.s64 	%f4, %rd4;
	cvt.rn.f32.u32 	%f5, %r4;
	sub.f32 	%f6, %f4, %f5;
	add.f32 	%f7, %f6, 0fBF800000;
	cvt.f64.f32 	%fd1, %f7;
	add.f64 	%fd2, %fd1, 0d3FE0000000000000;
	mul.f64 	%fd3, %fd2, 0d400921FB60000000;
	cvt.rn.f64.s64 	%fd4, %rd4;
	div.rn.f64 	%fd5, %fd3, %fd4;
	cvt.rn.f32.f64 	%f8, %fd5;
	div.rn.f32 	%f9, %f3, %f4;
	ld.global.f32 	%f10, [%rd6];
	add.f32 	%f11, %f9, %f8;
	sin.approx.f32 	%f12, %f11;
	sin.approx.f32 	%f13, %f9;
	div.rn.f32 	%f14, %f12, %f13;
	abs.f32 	%f15, %f14;
	mul.f32 	%f16, %f10, %f15;
	add.s64 	%rd13, %rd5, %rd11;
	setp.lt.f32 	%p2, %f9, 0f3456BF95;
	selp.f32 	%f17, 0fBF800000, %f16, %p2;
	st.global.f32 	[%rd13], %f17;
	ret;

}
	// .globl	warpToRef
.visible .entry warpToRef(
	.param .u64 .ptr .align 1 warpToRef_param_0,
	.param .u64 .ptr .align 1 warpToRef_param_1,
	.param .u64 .ptr .align 1 warpToRef_param_2,
	.param .u64 .ptr .align 1 warpToRef_param_3,
	.param .u64 .ptr .align 1 warpToRef_param_4,
	.param .u64 warpToRef_param_5,
	.param .u64 warpToRef_param_6,
	.param .u64 .ptr .align 1 warpToRef_param_7
)
{
	.reg .pred 	%p<20>;
	.reg .b32 	%r<12>;
	.reg .b32 	%f<116>;
	.reg .b64 	%rd<34>;

	ld.param.u64 	%rd2, [warpToRef_param_0];
	ld.param.u64 	%rd3, [warpToRef_param_1];
	ld.param.u64 	%rd4, [warpToRef_param_3];
	ld.param.u64 	%rd5, [warpToRef_param_4];
	ld.param.u64 	%rd6, [warpToRef_param_5];
	ld.param.u64 	%rd7, [warpToRef_param_6];
	ld.param.u64 	%rd8, [warpToRef_param_7];
	cvta.to.global.u64 	%rd9, %rd8;
	cvta.to.global.u64 	%rd10, %rd4;
	cvta.to.global.u64 	%rd11, %rd3;
	cvta.to.global.u64 	%rd12, %rd2;
	cvta.to.global.u64 	%rd13, %rd5;
	mov.u32 	%r1, %ntid.x;
	mov.u32 	%r2, %ctaid.x;
	mov.u32 	%r3, %tid.x;
	mad.lo.s32 	%r4, %r1, %r2, %r3;
	cvt.u64.u32 	%rd14, %r4;
	mov.u32 	%r5, %ntid.y;
	mov.u32 	%r6, %ctaid.y;
	mov.u32 	%r7, %tid.y;
	mad.lo.s32 	%r8, %r5, %r6, %r7;
	cvt.u64.u32 	%rd15, %r8;
	mad.lo.s64 	%rd16, %rd6, %rd15, %rd14;
	cvt.rn.f32.u32 	%f1, %r8;
	add.f32 	%f2, %f1, 0f3F000000;
	mul.f32 	%f3, %f2, 0f40490FDB;
	cvt.rn.f32.s64 	%f4, %rd7;
	div.rn.f32 	%f5, %f3, %f4;
	cvt.rn.f32.u32 	%f6, %r4;
	add.f32 	%f7, %f6, 0f3F000000;
	mul.f32 	%f8, %f7, 0fC0C90FDB;
	cvt.rn.f32.s64 	%f9, %rd6;
	div.rn.f32 	%f10, %f8, %f9;
	add.f32 	%f11, %f10, 0f4096CBE4;
	sin.approx.f32 	%f12, %f5;
	cos.approx.f32 	%f13, %f11;
	mul.f32 	%f14, %f12, %f13;
	cos.approx.f32 	%f15, %f5;
	sin.approx.f32 	%f16, %f11;
	mul.f32 	%f17, %f12, %f16;
	ld.global.f32 	%f18, [%rd13];
	mul.f32 	%f19, %f14, %f18;
	ld.global.f32 	%f20, [%rd13+4];
	mul.f32 	%f21, %f15, %f20;
	sub.f32 	%f22, %f19, %f21;
	ld.global.f32 	%f23, [%rd13+8];
	fma.rn.f32 	%f24, %f17, %f23, %f22;
	ld.global.f32 	%f25, [%rd13+12];
	mul.f32 	%f26, %f14, %f25;
	ld.global.f32 	%f27, [%rd13+16];
	mul.f32 	%f28, %f15, %f27;
	sub.f32 	%f29, %f26, %f28;
	ld.global.f32 	%f30, [%rd13+20];
	fma.rn.f32 	%f31, %f17, %f30, %f29;
	ld.global.f32 	%f32, [%rd13+24];
	mul.f32 	%f33, %f14, %f32;
	ld.global.f32 	%f34, [%rd13+28];
	mul.f32 	%f35, %f15, %f34;
	sub.f32 	%f36, %f33, %f35;
	ld.global.f32 	%f37, [%rd13+32];
	fma.rn.f32 	%f38, %f17, %f37, %f36;
	setp.ge.f32 	%p1, %f31, 0f3F800000;
	selp.f32 	%f39, 0f3F800000, %f31, %p1;
	setp.le.f32 	%p2, %f39, 0fBF800000;
	setp.ge.f32 	%p3, %f24, 0f3F800000;
	selp.f32 	%f40, 0f3F800000, %f24, %p3;
	setp.le.f32 	%p4, %f40, 0fBF800000;
	selp.f32 	%f41, 0fBF800000, %f40, %p4;
	setp.ge.f32 	%p5, %f38, 0f3F800000;
	selp.f32 	%f42, 0f3F800000, %f38, %p5;
	setp.le.f32 	%p6, %f42, 0fBF800000;
	selp.f32 	%f43, 0fBF800000, %f42, %p6;
	abs.f32 	%f44, %f41;
	fma.rn.f32 	%f45, %f44, 0fBF000000, 0f3F000000;
	rsqrt.approx.ftz.f32 	%f46, %f45;
	mul.f32 	%f47, %f46, %f45;
	mul.f32 	%f48, %f46, 0fBF000000;
	fma.rn.f32 	%f49, %f47, %f48, 0f3F000000;
	fma.rn.f32 	%f50, %f47, %f49, %f47;
	setp.eq.f32 	%p7, %f44, 0f3F800000;
	selp.f32 	%f51, 0f00000000, %f50, %p7;
	setp.gt.f32 	%p8, %f44, 0f3F0F5C29;
	selp.f32 	%f52, %f51, %f44, %p8;
	copysign.f32 	%f53, %f41, %f52;
	mul.f32 	%f54, %f53, %f53;
	fma.rn.f32 	%f55, %f54, 0f3D10ECEF, 0f3C8B1ABB;
	fma.rn.f32 	%f56, %f55, %f54, 0f3CFC028C;
	fma.rn.f32 	%f57, %f56, %f54, 0f3D372139;
	fma.rn.f32 	%f58, %f57, %f54, 0f3D9993DB;
	fma.rn.f32 	%f59, %f58, %f54, 0f3E2AAAC6;
	mul.f32 	%f60, %f54, %f59;
	fma.rn.f32 	%f61, %f60, %f53, %f53;
	neg.f32 	%f62, %f61;
	selp.f32 	%f63, %f61, %f62, %p8;
	fma.rn.f32 	%f64, 0f3F6EE581, 0f3FD774EB, %f63;
	setp.gt.f32 	%p9, %f41, 0f3F0F5C29;
	selp.f32 	%f65, %f61, %f64, %p9;
	add.f32 	%f66, %f65, %f65;
	selp.f32 	%f67, %f66, %f65, %p8;
	neg.f32 	%f68, %f39;
	selp.f32 	%f69, 0f3F800000, %f68, %p2;
	abs.f32 	%f70, %f43;
	abs.f32 	%f71, %f69;
	setp.gt.f32 	%p10, %f71, %f70;
	selp.f32 	%f72, %f71, %f70, %p10;
	selp.f32 	%f73, %f70, %f71, %p10;
	div.rn.f32 	%f74, %f73, %f72;
	mul.f32 	%f75, %f74, %f74;
	fma.rn.f32 	%f76, %f75, 0f3B33710B, 0fBC807748;
	fma.rn.f32 	%f77, %f76, %f75, 0f3D2CDAB2;
	fma.rn.f32 	%f78, %f77, %f75, 0fBD992D10;
	fma.rn.f32 	%f79, %f78, %f75, 0f3DD9EA6C;
	fma.rn.f32 	%f80, %f79, %f75, 0fBE117CB1;
	fma.rn.f32 	%f81, %f80, %f75, 0f3E4CBCE0;
	fma.rn.f32 	%f82, %f81, %f75, 0fBEAAAA7D;
	mul.f32 	%f83, %f75, %f82;
	fma.rn.f32 	%f84, %f83, %f74, %f74;
	neg.f32 	%f85, %f84;
	fma.rn.f32 	%f86, 0f3F6EE581, 0f3FD774EB, %f85;
	selp.f32 	%f87, %f86, %f84, %p10;
	selp.f32 	%f88, 0f3F6EE581, 0f3FEEE581, %p10;
	selp.f32 	%f89, %f84, %f85, %p10;
	mov.b32 	%r9, %f43;
	fma.rn.f32 	%f90, %f88, 0f3FD774EB, %f89;
	setp.lt.s32 	%p11, %r9, 0;
	selp.f32 	%f91, %f90, %f87, %p11;
	add.f32 	%f92, %f71, %f70;
	setp.eq.f32 	%p12, %f72, 0f00000000;
	selp.f32 	%f93, 0f40490FDB, 0f00000000, %p11;
	setp.eq.f32 	%p13, %f70, %f71;
	selp.f32 	%f94, 0f4016CBE4, 0f3F490FDB, %p11;
	selp.f32 	%f95, %f94, %f91, %p13;
	selp.f32 	%f96, %f93, %f95, %p12;
	abs.f32 	%f97, %f92;
	setp.nan.f32 	%p14, %f97, %f97;
	copysign.f32 	%f98, %f69, %f96;
	selp.f32 	%f99, %f92, %f98, %p14;
	div.rn.f32 	%f100, %f99, 0f40490FDB;
	mov.f32 	%f101, 0f3F800000;
	sub.f32 	%f102, %f101, %f100;
	mul.f32 	%f103, %f102, %f9;
	fma.rn.f32 	%f104, %f103, 0f3F000000, 0fBF000000;
	cvt.rzi.s64.f32 	%rd17, %f104;
	div.rn.f32 	%f105, %f67, 0f40490FDB;
	sub.f32 	%f106, %f101, %f105;
	fma.rn.f32 	%f107, %f106, %f4, 0fBF000000;
	cvt.rzi.s64.f32 	%rd18, %f107;
	shr.s64 	%rd19, %rd17, 63;
	and.b64  	%rd20, %rd19, %rd6;
	add.s64 	%rd21, %rd20, %rd17;
	setp.lt.s64 	%p15, %rd21, %rd6;
	selp.b64 	%rd22, 0, %rd6, %p15;
	sub.s64 	%rd23, %rd21, %rd22;
	shr.s64 	%rd24, %rd18, 63;
	and.b64  	%rd25, %rd24, %rd7;
	add.s64 	%rd26, %rd25, %rd18;
	setp.lt.s64 	%p16, %rd26, %rd7;
	selp.b64 	%rd27, 0, %rd7, %p16;
	sub.s64 	%rd28, %rd26, %rd27;
	mad.lo.s64 	%rd29, %rd23, %rd7, %rd28;
	shl.b64 	%rd30, %rd29, 2;
	add.s64 	%rd31, %rd12, %rd30;
	ld.global.f32 	%f108, [%rd31];
	shl.b64 	%rd32, %rd16, 2;
	add.s64 	%rd33, %rd11, %rd32;
	st.global.f32 	[%rd33], %f108;
	add.s64 	%rd1, %rd10, %rd32;
	mov.b32 	%r10, 0;
	st.global.u32 	[%rd1], %r10;
	ld.global.f32 	%f109, [%rd9];
	cvt.rn.f32.s64 	%f110, %rd28;
	div.rn.f32 	%f111, %f110, %f4;
	setp.lt.f32 	%p17, %f109, %f111;
	sub.f32 	%f112, %f101, %f109;
	setp.lt.f32 	%p18, %f111, %f112;
	selp.f32 	%f113, 0f3F800000, 0f00000000, %p18;
	selp.f32 	%f114, %f113, 0f00000000, %p17;
	st.global.f32 	[%rd1], %f114;
	ld.global.f32 	%f115, [%rd31];
	setp.geu.f32 	%p19, %f115, 0f00000000;
	@%p19 bra 	$L__BB4_2;
	mov.b32 	%r11, 0;
	st.global.u32 	[%rd1], %r11;
$L__BB4_2:
	ret;

}
	// .globl	weightSum
.visible .entry weightSum(
	.param .u64 .ptr .align 1 weightSum_param_0,
	.param .u64 .ptr .align 1 weightSum_param_1,
	.param .u64 .ptr .align 1 weightSum_param_2,
	.param .u64 .ptr .align 1 weightSum_param_3,
	.param .u64 weightSum_param_4,
	.param .u64 weightSum_param_5,
	.param .u64 weightSum_param_6,
	.param .u64 weightSum_param_7
)
{
	.reg .b32 	%r<9>;
	.reg .b32 	%f<3>;
	.reg .b64 	%rd<22>;

	ld.param.u64 	%rd1, [weightSum_param_0];
	ld.param.u64 	%rd2, [weightSum_param_1];
	ld.param.u64 	%rd3, [weightSum_param_2];
	ld.param.u64 	%rd4, [weightSum_param_3];
	ld.param.u64 	%rd5, [weightSum_param_4];
	ld.param.u64 	%rd6, [weightSum_param_5];
	ld.param.u64 	%rd7, [weightSum_param_6];
	cvta.to.global.u64 	%rd8, %rd4;
	cvta.to.global.u64 	%rd9, %rd2;
	cvta.to.global.u64 	%rd10, %rd3;
	cvta.to.global.u64 	%rd11, %rd1;
	mov.u32 	%r1, %ntid.x;
	mov.u32 	%r2, %ctaid.x;
	mov.u32 	%r3, %tid.x;
	mad.lo.s32 	%r4, %r1, %r2, %r3;
	cvt.u64.u32 	%rd12, %r4;
	mov.u32 	%r5, %ntid.y;
	mov.u32 	%r6, %ctaid.y;
	mov.u32 	%r7, %tid.y;
	mad.lo.s32 	%r8, %r5, %r6, %r7;
	cvt.u64.u32 	%rd13, %r8;
	mad.lo.s64 	%rd14, %rd7, %rd13, %rd12;
	mad.lo.s64 	%rd15, %rd14, %rd5, %rd6;
	shl.b64 	%rd16, %rd14, 2;
	add.s64 	%rd17, %rd11, %rd16;
	ld.global.f32 	%f1, [%rd17];
	shl.b64 	%rd18, %rd15, 2;
	add.s64 	%rd19, %rd10, %rd18;
	st.global.f32 	[%rd19], %f1;
	add.s64 	%rd20, %rd9, %rd16;
	ld.global.f32 	%f2, [%rd20];
	add.s64 	%rd21, %rd8, %rd18;
	st.global.f32 	[%rd21], %f2;
	ret;

}


// ===== COMPILED SASS (sm_100) =====

	.target	sm_100

	.elftype	@"ET_EXEC"


//--------------------- .note.nv.tkinfo           --------------------------
	.section	.note.nv.tkinfo,"",@"SHT_NOTE"
	.sectionflags	@"SHF_NOTE_NV_TKINFO"
	.tkinfo
        /*0018*/ 	.word	0x00000002
        /*0030*/ 	.string	""
        /*0030*/ 	.string	"ptxas"
        /*0030*/ 	.string	"Cuda compilation tools, release 13.0, V13.0.88"
        /*0030*/ 	.string	"Build cuda_13.0.r13.0/compiler.36424714_0"
        /*0030*/ 	.string	"-arch sm_100 -m 64 "



//--------------------- .note.nv.cuinfo           --------------------------
	.section	.note.nv.cuinfo,"",@"SHT_NOTE"
	.sectionflags	@"SHF_NOTE_NV_CUINFO"
        /*0018*/ 	.short	0x0002
        /*001a*/ 	.short	0x0064
        /*001c*/ 	.short	0x0082
	.zero		2


//--------------------- .nv.info                  --------------------------
	.section	.nv.info,"",@"SHT_CUDA_INFO"
	.align	4


	//----- nvinfo : EIATTR_REGCOUNT
	.align		4
        /*0000*/ 	.byte	0x04, 0x2f
        /*0002*/ 	.short	(.L_1 - .L_0)
	.align		4
.L_0:
        /*0004*/ 	.word	index@(rectifyLL)
        /*0008*/ 	.word	0x00000020


	//----- nvinfo : EIATTR_FRAME_SIZE
	.align		4
.L_1:
        /*000c*/ 	.byte	0x04, 0x11
        /*000e*/ 	.short	(.L_3 - .L_2)
	.align		4
.L_2:
        /*0010*/ 	.word	index@($__internal_5_$__cuda_sm3x_div_rn_noftz_f32_slowpath)
        /*0014*/ 	.word	0x00000000


	//----- nvinfo : EIATTR_FRAME_SIZE
	.align		4
.L_3:
        /*0018*/ 	.byte	0x04, 0x11
        /*001a*/ 	.short	(.L_5 - .L_4)
	.align		4
.L_4:
        /*001c*/ 	.word	index@(rectifyLL)
        /*0020*/ 	.word	0x00000000


	//----- nvinfo : EIATTR_REGCOUNT
	.align		4
.L_5:
        /*0024*/ 	.byte	0x04, 0x2f
        /*0026*/ 	.short	(.L_7 - .L_6)
	.align		4
.L_6:
        /*0028*/ 	.word	index@(rectifyLLdepth)
        /*002c*/ 	.word	0x0000001e


	//----- nvinfo : EIATTR_FRAME_SIZE
	.align		4
.L_7:
        /*0030*/ 	.byte	0x04, 0x11
        /*0032*/ 	.short	(.L_9 - .L_8)
	.align		4
.L_8:
        /*0034*/ 	.word	index@($__internal_4_$__cuda_sm3x_div_rn_noftz_f32_slowpath)
        /*0038*/ 	.word	0x00000000


	//----- nvinfo : EIATTR_FRAME_SIZE
	.align		4
.L_9:
        /*003c*/ 	.byte	0x04, 0x11
        /*003e*/ 	.short	(.L_11 - .L_10)
	.align		4
.L_10:
        /*0040*/ 	.word	index@(rectifyLLdepth)
        /*0044*/ 	.word	0x00000000


	//----- nvinfo : EIATTR_REGCOUNT
	.align		4
.L_11:
        /*0048*/ 	.byte	0x04, 0x2f
        /*004a*/ 	.short	(.L_13 - .L_12)
	.align		4
.L_12:
        /*004c*/ 	.word	index@(warpToRefDepth)
        /*0050*/ 	.word	0x0000001a


	//----- nvinfo : EIATTR_FRAME_SIZE
	.align		4
.L_13:
        /*0054*/ 	.byte	0x04, 0x11
        /*0056*/ 	.short	(.L_15 - .L_14)
	.align		4
.L_14:
        /*0058*/ 	.word	index@($__internal_3_$__cuda_sm3x_div_rn_noftz_f32_slowpath)
        /*005c*/ 	.word	0x00000000


	//----- nvinfo : EIATTR_FRAME_SIZE
	.align		4
.L_15:
        /*0060*/ 	.byte	0x04, 0x11
        /*0062*/ 	.short	(.L_17 - .L_16)
	.align		4
.L_16:
        /*0064*/ 	.word	index@(warpToRefDepth)
        /*0068*/ 	.word	0x00000000


	//----- nvinfo : EIATTR_REGCOUNT
	.align		4
.L_17:
        /*006c*/ 	.byte	0x04, 0x2f
        /*006e*/ 	.short	(.L_19 - .L_18)
	.align		4
.L_18:
        /*0070*/ 	.word	index@(depthFromFlow)
        /*0074*/ 	.word	0x0000001c


	//----- nvinfo : EIATTR_FRAME_SIZE
	.align		4
.L_19:
        /*0078*/ 	.byte	0x04, 0x11
        /*007a*/ 	.short	(.L_21 - .L_20)
	.align		4
.L_20:
        /*007c*/ 	.word	index@($__internal_2_$__cuda_sm3x_div_rn_noftz_f32_slowpath)
        /*0080*/ 	.word	0x00000000


	//----- nvinfo : EIATTR_FRAME_SIZE
	.align		4
.L_21:
        /*0084*/ 	.byte	0x04, 0x11
        /*0086*/ 	.short	(.L_23 - .L_22)
	.align		4
.L_22:
        /*0088*/ 	.word	index@($__internal_1_$__cuda_sm20_div_rn_f64_full)
        /*008c*/ 	.word	0x00000000


	//----- nvinfo : EIATTR_FRAME_SIZE
	.align		4
.L_23:
        /*0090*/ 	.byte	0x04, 0x11
        /*0092*/ 	.short	(.L_25 - .L_24)
	.align		4
.L_24:
        /*0094*/ 	.word	index@(depthFromFlow)
        /*0098*/ 	.word	0x00000000


	//----- nvinfo : EIATTR_REGCOUNT
	.align		4
.L_25:
        /*009c*/ 	.byte	0x04, 0x2f
        /*009e*/ 	.short	(.L_27 - .L_26)
	.align		4
.L_26:
        /*00a0*/ 	.word	index@(warpToRef)
        /*00a4*/ 	.word	0x0000001a


	//----- nvinfo : EIATTR_FRAME_SIZE
	.align		4
.L_27:
        /*00a8*/ 	.byte	0x04, 0x11
        /*00aa*/ 	.short	(.L_29 - .L_28)
	.align		4
.L_28:
        /*00ac*/ 	.word	index@($__internal_0_$__cuda_sm3x_div_rn_noftz_f32_slowpath)
        /*00b0*/ 	.word	0x00000000


	//----- nvinfo : EIATTR_FRAME_SIZE
	.align		4
.L_29:
        /*00b4*/ 	.byte	0x04, 0x11
        /*00b6*/ 	.short	(.L_31 - .L_30)
	.align		4
.L_30:
        /*00b8*/ 	.word	index@(warpToRef)
        /*00bc*/ 	.word	0x00000000


	//----- nvinfo : EIATTR_REGCOUNT
	.align		4
.L_31:
        /*00c0*/ 	.byte	0x04, 0x2f
        /*00c2*/ 	.short	(.L_33 - .L_32)
	.align		4
.L_32:
        /*00c4*/ 	.word	index@(weightSum)
        /*00c8*/ 	.word	0x0000000f


	//----- nvinfo : EIATTR_FRAME_SIZE
	.align		4
.L_33:
        /*00cc*/ 	.byte	0x04, 0x11
        /*00ce*/ 	.short	(.L_35 - .L_34)
	.align		4
.L_34:
        /*00d0*/ 	.word	index@(weightSum)
        /*00d4*/ 	.word	0x00000000


	//----- nvinfo : EIATTR_MIN_STACK_SIZE
	.align		4
.L_35:
        /*00d8*/ 	.byte	0x04, 0x12
        /*00da*/ 	.short	(.L_37 - .L_36)
	.align		4
.L_36:
        /*00dc*/ 	.word	index@(weightSum)
        /*00e0*/ 	.word	0x00000000


	//----- nvinfo : EIATTR_MIN_STACK_SIZE
	.align		4
.L_37:
        /*00e4*/ 	.byte	0x04, 0x12
        /*00e6*/ 	.short	(.L_39 - .L_38)
	.align		4
.L_38:
        /*00e8*/ 	.word	index@(warpToRef)
        /*00ec*/ 	.word	0x00000000


	//----- nvinfo : EIATTR_MIN_STACK_SIZE
	.align		4
.L_39:
        /*00f0*/ 	.byte	0x04, 0x12
        /*00f2*/ 	.short	(.L_41 - .L_40)
	.align		4
.L_40:
        /*00f4*/ 	.word	index@(depthFromFlow)
        /*00f8*/ 	.word	0x00000000


	//----- nvinfo : EIATTR_MIN_STACK_SIZE
	.align		4
.L_41:
        /*00fc*/ 	.byte	0x04, 0x12
        /*00fe*/ 	.short	(.L_43 - .L_42)
	.align		4
.L_42:
        /*0100*/ 	.word	index@(warpToRefDepth)
        /*0104*/ 	.word	0x00000000


	//----- nvinfo : EIATTR_MIN_STACK_SIZE
	.align		4
.L_43:
        /*0108*/ 	.byte	0x04, 0x12
        /*010a*/ 	.short	(.L_45 - .L_44)
	.align		4
.L_44:
        /*010c*/ 	.word	index@(rectifyLLdepth)
        /*0110*/ 	.word	0x00000000


	//----- nvinfo : EIATTR_MIN_STACK_SIZE
	.align		4
.L_45:
        /*0114*/ 	.byte	0x04, 0x12
        /*0116*/ 	.short	(.L_47 - .L_46)
	.align		4
.L_46:
        /*0118*/ 	.word	index@(rectifyLL)
        /*011c*/ 	.word	0x00000000
.L_47:


//--------------------- .nv.compat                --------------------------
	.section	.nv.compat,"",@"SHT_CUDA_COMPAT_INFO"
	.align	4
        /*0000*/ 	.byte	0x02, 0x09, 0x00, 0x00, 0x02, 0x02, 0x01, 0x00, 0x02, 0x05, 0x05, 0x00, 0x03, 0x07, 0x01, 0x01
        /*0010*/ 	.byte	0x02, 0x03, 0x00, 0x00, 0x02, 0x06, 0x01, 0x00, 0x04, 0x0b, 0x08, 0x00, 0x01, 0x00, 0x00, 0x00
        /*0020*/ 	.byte	0x00, 0x00, 0x00, 0x00


//--------------------- .nv.info.weightSum        --------------------------
	.section	.nv.info.weightSum,"",@"SHT_CUDA_INFO"
	.sectionflags	@""
	.align	4


	//----- nvinfo : EIATTR_CUDA_API_VERSION
	.align		4
        /*0000*/ 	.byte	0x04, 0x37
        /*0002*/ 	.short	(.L_49 - .L_48)
.L_48:
        /*0004*/ 	.word	0x00000082


	//----- nvinfo : EIATTR_KPARAM_INFO
	.align		4
.L_49:
        /*0008*/ 	.byte	0x04, 0x17
        /*000a*/ 	.short	(.L_51 - .L_50)
.L_50:
        /*000c*/ 	.word	0x00000000
        /*0010*/ 	.short	0x0007
        /*0012*/ 	.short	0x0038
        /*0014*/ 	.byte	0x00, 0xf0, 0x21, 0x00


	//----- nvinfo : EIATTR_KPARAM_INFO
	.align		4
.L_51:
        /*0018*/ 	.byte	0x04, 0x17
        /*001a*/ 	.short	(.L_53 - .L_52)
.L_52:
        /*001c*/ 	.word	0x00000000
        /*0020*/ 	.short	0x0006
        /*0022*/ 	.short	0x0030
        /*0024*/ 	.byte	0x00, 0xf0, 0x21, 0x00


	//----- nvinfo : EIATTR_KPARAM_INFO
	.align		4
.L_53:
        /*0028*/ 	.byte	0x04, 0x17
        /*002a*/ 	.short	(.L_55 - .L_54)
.L_54:
        /*002c*/ 	.word	0x00000000
        /*0030*/ 	.short	0x0005
        /*0032*/ 	.short	0x0028
        /*0034*/ 	.byte	0x00, 0xf0, 0x21, 0x00


	//----- nvinfo : EIATTR_KPARAM_INFO
	.align		4
.L_55:
        /*0038*/ 	.byte	0x04, 0x17
        /*003a*/ 	.short	(.L_57 - .L_56)
.L_56:
        /*003c*/ 	.word	0x00000000
        /*0040*/ 	.short	0x0004
        /*0042*/ 	.short	0x0020
        /*0044*/ 	.byte	0x00, 0xf0, 0x21, 0x00


	//----- nvinfo : EIATTR_KPARAM_INFO
	.align		4
.L_57:
        /*0048*/ 	.byte	0x04, 0x17
        /*004a*/ 	.short	(.L_59 - .L_58)
.L_58:
        /*004c*/ 	.word	0x00000000
        /*0050*/ 	.short	0x0003
        /*0052*/ 	.short	0x0018
        /*0054*/ 	.byte	0x00, 0xf5, 0x21, 0x00


	//----- nvinfo : EIATTR_KPARAM_INFO
	.align		4
.L_59:
        /*0058*/ 	.byte	0x04, 0x17
        /*005a*/ 	.short	(.L_61 - .L_60)
.L_60:
        /*005c*/ 	.word	0x00000000
        /*0060*/ 	.short	0x0002
        /*0062*/ 	.short	0x0010
        /*0064*/ 	.byte	0x00, 0xf5, 0x21, 0x00


	//----- nvinfo : EIATTR_KPARAM_INFO
	.align		4
.L_61:
        /*0068*/ 	.byte	0x04, 0x17
        /*006a*/ 	.short	(.L_63 - .L_62)
.L_62:
        /*006c*/ 	.word	0x00000000
        /*0070*/ 	.short	0x0001
        /*0072*/ 	.short	0x0008
        /*0074*/ 	.byte	0x00, 0xf5, 0x21, 0x00


	//----- nvinfo : EIATTR_KPARAM_INFO
	.align		4
.L_63:
        /*0078*/ 	.byte	0x04, 0x17
        /*007a*/ 	.short	(.L_65 - .L_64)
.L_64:
        /*007c*/ 	.word	0x00000000
        /*0080*/ 	.short	0x0000
        /*0082*/ 	.short	0x0000
        /*0084*/ 	.byte	0x00, 0xf5, 0x21, 0x00


	//----- nvinfo : EIATTR_SPARSE_MMA_MASK
	.align		4
.L_65:
        /*0088*/ 	.byte	0x03, 0x50
        /*008a*/ 	.short	0x0000


	//----- nvinfo : EIATTR_MAXREG_COUNT
	.align		4
        /*008c*/ 	.byte	0x03, 0x1b
        /*008e*/ 	.short	0x00ff


	//----- nvinfo : EIATTR_MERCURY_ISA_VERSION
	.align		4
        /*0090*/ 	.byte	0x03, 0x5f
        /*0092*/ 	.short	0x0101


	//----- nvinfo : EIATTR_VRC_CTA_INIT_COUNT
	.align		4
        /*0094*/ 	.byte	0x02, 0x4a
	.zero		1
	.zero		1


	//----- nvinfo : EIATTR_EXIT_INSTR_OFFSETS
	.align		4
        /*0098*/ 	.byte	0x04, 0x1c
        /*009a*/ 	.short	(.L_67 - .L_66)


	//   ....[0]....
.L_66:
        /*009c*/ 	.word	0x00000260


	//----- nvinfo : EIATTR_CBANK_PARAM_SIZE
	.align		4
.L_67:
        /*00a0*/ 	.byte	0x03, 0x19
        /*00a2*/ 	.short	0x0040


	//----- nvinfo : EIATTR_PARAM_CBANK
	.align		4
        /*00a4*/ 	.byte	0x04, 0x0a
        /*00a6*/ 	.short	(.L_69 - .L_68)
	.align		4
.L_68:
        /*00a8*/ 	.word	index@(.nv.constant0.weightSum)
        /*00ac*/ 	.short	0x0380
        /*00ae*/ 	.short	0x0040


	//----- nvinfo : EIATTR_SW_WAR
	.align		4
.L_69:
        /*00b0*/ 	.byte	0x04, 0x36
        /*00b2*/ 	.short	(.L_71 - .L_70)
.L_70:
        /*00b4*/ 	.word	0x00000008
.L_71:


//--------------------- .nv.info.warpToRef        --------------------------
	.section	.nv.info.warpToRef,"",@"SHT_CUDA_INFO"
	.sectionflags	@""
	.align	4


	//----- nvinfo : EIATTR_CUDA_API_VERSION
	.align		4
        /*0000*/ 	.byte	0x04, 0x37
        /*0002*/ 	.short	(.L_73 - .L_72)
.L_72:
        /*0004*/ 	.word	0x00000082


	//----- nvinfo : EIATTR_KPARAM_INFO
	.align		4
.L_73:
        /*0008*/ 	.byte	0x04, 0x17
        /*000a*/ 	.short	(.L_75 - .L_74)
.L_74:
        /*000c*/ 	.word	0x00000000
        /*0010*/ 	.short	0x0007
        /*0012*/ 	.short	0x0038
        /*0014*/ 	.byte	0x00, 0xf5, 0x21, 0x00


	//----- nvinfo : EIATTR_KPARAM_INFO
	.align		4
.L_75:
        /*0018*/ 	.byte	0x04, 0x17
        /*001a*/ 	.short	(.L_77 - .L_76)
.L_76:
        /*001c*/ 	.word	0x00000000
        /*0020*/ 	.short	0x0006
        /*0022*/ 	.short	0x0030
        /*0024*/ 	.byte	0x00, 0xf0, 0x21, 0x00


	//----- nvinfo : EIATTR_KPARAM_INFO
	.align		4
.L_77:
        /*0028*/ 	.byte	0x04, 0x17
        /*002a*/ 	.short	(.L_79 - .L_78)
.L_78:
        /*002c*/ 	.word	0x00000000
        /*0030*/ 	.short	0x0005
        /*0032*/ 	.short	0x0028
        /*0034*/ 	.byte	0x00, 0xf0, 0x21, 0x00


	//----- nvinfo : EIATTR_KPARAM_INFO
	.align		4
.L_79:
        /*0038*/ 	.byte	0x04, 0x17
        /*003a*/ 	.short	(.L_81 - .L_80)
.L_80:
        /*003c*/ 	.word	0x00000000
        /*0040*/ 	.short	0x0004
        /*0042*/ 	.short	0x0020
        /*0044*/ 	.byte	0x00, 0xf5, 0x21, 0x00


	//----- nvinfo : EIATTR_KPARAM_INFO
	.align		4
.L_81:
        /*0048*/ 	.byte	0x04, 0x17
        /*004a*/ 	.short	(.L_83 - .L_82)
.L_82:
        /*004c*/ 	.word	0x00000000
        /*0050*/ 	.short	0x0003
        /*0052*/ 	.short	0x0018
        /*0054*/ 	.byte	0x00, 0xf5, 0x21, 0x00


	//----- nvinfo : EIATTR_KPARAM_INFO
	.align		4
.L_83:
        /*0058*/ 	.byte	0x04, 0x17
        /*005a*/ 	.short	(.L_85 - .L_84)
.L_84:
        /*005c*/ 	.word	0x00000000
        /*0060*/ 	.short	0x0002
        /*0062*/ 	.short	0x0010
        /*0064*/ 	.byte	0x00, 0xf5, 0x21, 0x00


	//----- nvinfo : EIATTR_KPARAM_INFO
	.align		4
.L_85:
        /*0068*/ 	.byte	0x04, 0x17
        /*006a*/ 	.short	(.L_87 - .L_86)
.L_86:
        /*006c*/ 	.word	0x00000000
        /*0070*/ 	.short	0x0001
        /*0072*/ 	.short	0x0008
        /*0074*/ 	.byte	0x00, 0xf5, 0x21, 0x00


	//----- nvinfo : EIATTR_KPARAM_INFO
	.align		4
.L_87:
        /*0078*/ 	.byte	0x04, 0x17
        /*007a*/ 	.short	(.L_89 - .L_88)
.L_88:
        /*007c*/ 	.word	0x00000000
        /*0080*/ 	.short	0x0000
        /*0082*/ 	.short	0x0000
        /*0084*/ 	.byte	0x00, 0xf5, 0x21, 0x00


	//----- nvinfo : EIATTR_SPARSE_MMA_MASK
	.align		4
.L_89:
        /*0088*/ 	.byte	0x03, 0x50
        /*008a*/ 	.short	0x0000


	//----- nvinfo : EIATTR_MAXREG_COUNT
	.align		4
        /*008c*/ 	.byte	0x03, 0x1b
        /*008e*/ 	.short	0x00ff


	//----- nvinfo : EIATTR_MERCURY_ISA_VERSION
	.align		4
        /*0090*/ 	.byte	0x03, 0x5f
        /*0092*/ 	.short	0x0101


	//----- nvinfo : EIATTR_VRC_CTA_INIT_COUNT
	.align		4
        /*0094*/ 	.byte	0x02, 0x4a
	.zero		1
	.zero		1


	//----- nvinfo : EIATTR_EXIT_INSTR_OFFSETS
	.align		4
        /*0098*/ 	.byte	0x04, 0x1c
        /*009a*/ 	.short	(.L_91 - .L_90)


	//   ....[0]....
.L_90:
        /*009c*/ 	.word	0x00001070


	//   ....[1]....
        /*00a0*/ 	.word	0x00001090


	//----- nvinfo : EIATTR_CRS_STACK_SIZE
	.align		4
.L_91:
        /*00a4*/ 	.byte	0x04, 0x1e
        /*00a6*/ 	.short	(.L_93 - .L_92)
.L_92:
        /*00a8*/ 	.word	0x00000000


	//----- nvinfo : EIATTR_CBANK_PARAM_SIZE
	.align		4
.L_93:
        /*00ac*/ 	.byte	0x03, 0x19
        /*00ae*/ 	.short	0x0040


	//----- nvinfo : EIATTR_PARAM_CBANK
	.align		4
        /*00b0*/ 	.byte	0x04, 0x0a
        /*00b2*/ 	.short	(.L_95 - .L_94)
	.align		4
.L_94:
        /*00b4*/ 	.word	index@(.nv.constant0.warpToRef)
        /*00b8*/ 	.short	0x0380
        /*00ba*/ 	.short	0x0040


	//----- nvinfo : EIATTR_SW_WAR
	.align		4
.L_95:
        /*00bc*/ 	.byte	0x04, 0x36
        /*00be*/ 	.short	(.L_97 - .L_96)
.L_96:
        /*00c0*/ 	.word	0x00000008
.L_97:


//--------------------- .nv.info.depthFromFlow    --------------------------
	.section	.nv.info.depthFromFlow,"",@"SHT_CUDA_INFO"
	.sectionflags	@""
	.align	4


	//----- nvinfo : EIATTR_CUDA_API_VERSION
	.align		4
        /*0000*/ 	.byte	0x04, 0x37
        /*0002*/ 	.short	(.L_99 - .L_98)
.L_98:
        /*0004*/ 	.word	0x00000082


	//----- nvinfo : EIATTR_KPARAM_INFO
	.align		4
.L_99:
        /*0008*/ 	.byte	0x04, 0x17
        /*000a*/ 	.short	(.L_101 - .L_100)
.L_100:
        /*000c*/ 	.word	0x00000000
        /*0010*/ 	.short	0x0005
        /*0012*/ 	.short	0x0028
        /*0014*/ 	.byte	0x00, 0xf0, 0x21, 0x00


	//----- nvinfo : EIATTR_KPARAM_INFO
	.align		4
.L_101:
        /*0018*/ 	.byte	0x04, 0x17
        /*001a*/ 	.short	(.L_103 - .L_102)
.L_102:
        /*001c*/ 	.word	0x00000000
        /*0020*/ 	.short	0x0004
        /*0022*/ 	.short	0x0020
        /*0024*/ 	.byte	0x00, 0xf0, 0x21, 0x00


	//----- nvinfo : EIATTR_KPARAM_INFO
	.align		4
.L_103:
        /*0028*/ 	.byte	0x04, 0x17
        /*002a*/ 	.short	(.L_105 - .L_104)
.L_104:
        /*002c*/ 	.word	0x00000000
        /*0030*/ 	.short	0x0003
        /*0032*/ 	.short	0x0018
        /*0034*/ 	.byte	0x00, 0xf5, 0x21, 0x00


	//----- nvinfo : EIATTR_KPARAM_INFO
	.align		4
.L_105:
        /*0038*/ 	.byte	0x04, 0x17
        /*003a*/ 	.short	(.L_107 - .L_106)
.L_106:
        /*003c*/ 	.word	0x00000000
        /*0040*/ 	.short	0x0002
        /*0042*/ 	.short	0x0010
        /*0044*/ 	.byte	0x00, 0xf5, 0x21, 0x00


	//----- nvinfo : EIATTR_KPARAM_INFO
	.align		4
.L_107:
        /*0048*/ 	.byte	0x04, 0x17
        /*004a*/ 	.short	(.L_109 - .L_108)
.L_108:
        /*004c*/ 	.word	0x00000000
        /*0050*/ 	.short	0x0001
        /*0052*/ 	.short	0x0008
        /*0054*/ 	.byte	0x00, 0xf5, 0x21, 0x00


	//----- nvinfo : EIATTR_KPARAM_INFO
	.align		4
.L_109:
        /*0058*/ 	.byte	0x04, 0x17
        /*005a*/ 	.short	(.L_111 - .L_110)
.L_110:
        /*005c*/ 	.word	0x00000000
        /*0060*/ 	.short	0x0000
        /*0062*/ 	.short	0x0000
        /*0064*/ 	.byte	0x00, 0xf5, 0x21, 0x00


	//----- nvinfo : EIATTR_SPARSE_MMA_MASK
	.align		4
.L_111:
        /*0068*/ 	.byte	0x03, 0x50
        /*006a*/ 	.short	0x0000


	//----- nvinfo : EIATTR_MAXREG_COUNT
	.align		4
        /*006c*/ 	.byte	0x03, 0x1b
        /*006e*/ 	.short	0x00ff


	//----- nvinfo : EIATTR_MERCURY_ISA_VERSION
	.align		4
        /*0070*/ 	.byte	0x03, 0x5f
        /*0072*/ 	.short	0x0101


	//----- nvinfo : EIATTR_VRC_CTA_INIT_COUNT
	.align		4
        /*0074*/ 	.byte	0x02, 0x4a
	.zero		1
	.zero		1


	//----- nvinfo : EIATTR_EXIT_INSTR_OFFSETS
	.align		4
        /*0078*/ 	.byte	0x04, 0x1c
        /*007a*/ 	.short	(.L_113 - .L_112)


	//   ....[0]....
.L_112:
        /*007c*/ 	.word	0x00000610


	//----- nvinfo : EIATTR_CRS_STACK_SIZE
	.align		4
.L_113:
        /*0080*/ 	.byte	0x04, 0x1e
        /*0082*/ 	.short	(.L_115 - .L_114)
.L_114:
        /*0084*/ 	.word	0x00000000


	//----- nvinfo : EIATTR_CBANK_PARAM_SIZE
	.align		4
.L_115:
        /*0088*/ 	.byte	0x03, 0x19
        /*008a*/ 	.short	0x0030


	//----- nvinfo : EIATTR_PARAM_CBANK
	.align		4
        /*008c*/ 	.byte	0x04, 0x0a
        /*008e*/ 	.short	(.L_117 - .L_116)
	.align		4
.L_116:
        /*0090*/ 	.word	index@(.nv.constant0.depthFromFlow)
        /*0094*/ 	.short	0x0380
        /*0096*/ 	.short	0x0030


	//----- nvinfo : EIATTR_SW_WAR
	.align		4
.L_117:
        /*0098*/ 	.byte	0x04, 0x36
        /*009a*/ 	.short	(.L_119 - .L_118)
.L_118:
        /*009c*/ 	.word	0x00000008
.L_119:


//--------------------- .nv.info.warpToRefDepth   --------------------------
	.section	.nv.info.warpToRefDepth,"",@"SHT_CUDA_INFO"
	.sectionflags	@""
	.align	4


	//----- nvinfo : EIATTR_CUDA_API_VERSION
	.align		4
        /*0000*/ 	.byte	0x04, 0x37
        /*0002*/ 	.short	(.L_121 - .L_120)
.L_120:
        /*0004*/ 	.word	0x00000082


	//----- nvinfo : EIATTR_KPARAM_INFO
	.align		4
.L_121:
        /*0008*/ 	.byte	0x04, 0x17
        /*000a*/ 	.short	(.L_123 - .L_122)
.L_122:
        /*000c*/ 	.word	0x00000000
        /*0010*/ 	.short	0x0004
        /*0012*/ 	.short	0x0020
        /*0014*/ 	.byte	0x00, 0xf0, 0x21, 0x00


	//----- nvinfo : EIATTR_KPARAM_INFO
	.align		4
.L_123:
        /*0018*/ 	.byte	0x04, 0x17
        /*001a*/ 	.short	(.L_125 - .L_124)
.L_124:
        /*001c*/ 	.word	0x00000000
        /*0020*/ 	.short	0x0003
        /*0022*/ 	.short	0x0018
        /*0024*/ 	.byte	0x00, 0xf0, 0x21, 0x00


	//----- nvinfo : EIATTR_KPARAM_INFO
	.align		4
.L_125:
        /*0028*/ 	.byte	0x04, 0x17
        /*002a*/ 	.short	(.L_127 - .L_126)
.L_126:
        /*002c*/ 	.word	0x00000000
        /*0030*/ 	.short	0x0002
        /*0032*/ 	.short	0x0010
        /*0034*/ 	.byte	0x00, 0xf5, 0x21, 0x00


	//----- nvinfo : EIATTR_KPARAM_INFO
	.align		4
.L_127:
        /*0038*/ 	.byte	0x04, 0x17
        /*003a*/ 	.short	(.L_129 - .L_128)
.L_128:
        /*003c*/ 	.word	0x00000000
        /*0040*/ 	.short	0x0001
        /*0042*/ 	.short	0x0008
        /*0044*/ 	.byte	0x00, 0xf5, 0x21, 0x00


	//----- nvinfo : EIATTR_KPARAM_INFO
	.align		4
.L_129:
        /*0048*/ 	.byte	0x04, 0x17
        /*004a*/ 	.short	(.L_131 - .L_130)
.L_130:
        /*004c*/ 	.word	0x00000000
        /*0050*/ 	.short	0x0000
        /*0052*/ 	.short	0x0000
        /*0054*/ 	.byte	0x00, 0xf5, 0x21, 0x00


	//----- nvinfo : EIATTR_SPARSE_MMA_MASK
	.align		4
.L_131:
        /*0058*/ 	.byte	0x03, 0x50
        /*005a*/ 	.short	0x0000


	//----- nvinfo : EIATTR_MAXREG_COUNT
	.align		4
        /*005c*/ 	.byte	0x03, 0x1b
        /*005e*/ 	.short	0x00ff


	//----- nvinfo : EIATTR_MERCURY_ISA_VERSION
	.align		4
        /*0060*/ 	.byte	0x03, 0x5f
        /*0062*/ 	.short	0x0101


	//----- nvinfo : EIATTR_VRC_CTA_INIT_COUNT
	.align		4
        /*0064*/ 	.byte	0x02, 0x4a
	.zero		1
	.zero		1


	//----- nvinfo : EIATTR_EXIT_INSTR_OFFSETS
	.align		4
        /*0068*/ 	.byte	0x04, 0x1c
        /*006a*/ 	.short	(.L_133 - .L_132)


	//   ....[0]....
.L_132:
        /*006c*/ 	.word	0x00000eb0


	//----- nvinfo : EIATTR_CRS_STACK_SIZE
	.align		4
.L_133:
        /*0070*/ 	.byte	0x04, 0x1e
        /*0072*/ 	.short	(.L_135 - .L_134)
.L_134:
        /*0074*/ 	.word	0x00000000


	//----- nvinfo : EIATTR_CBANK_PARAM_SIZE
	.align		4
.L_135:
        /*0078*/ 	.byte	0x03, 0x19
        /*007a*/ 	.short	0x0028


	//----- nvinfo : EIATTR_PARAM_CBANK
	.align		4
        /*007c*/ 	.byte	0x04, 0x0a
        /*007e*/ 	.short	(.L_137 - .L_136)
	.align		4
.L_136:
        /*0080*/ 	.word	index@(.nv.constant0.warpToRefDepth)
        /*0084*/ 	.short	0x0380
        /*0086*/ 	.short	0x0028


	//----- nvinfo : EIATTR_SW_WAR
	.align		4
.L_137:
        /*0088*/ 	.byte	0x04, 0x36
        /*008a*/ 	.short	(.L_139 - .L_138)
.L_138:
        /*008c*/ 	.word	0x00000008
.L_139:


//--------------------- .nv.info.rectifyLLdepth   --------------------------
	.section	.nv.info.rectifyLLdepth,"",@"SHT_CUDA_INFO"
	.sectionflags	@""
	.align	4


	//----- nvinfo : EIATTR_CUDA_API_VERSION
	.align		4
        /*0000*/ 	.byte	0x04, 0x37
        /*0002*/ 	.short	(.L_141 - .L_140)
.L_140:
        /*0004*/ 	.word	0x00000082


	//----- nvinfo : EIATTR_KPARAM_INFO
	.align		4
.L_141:
        /*0008*/ 	.byte	0x04, 0x17
        /*000a*/ 	.short	(.L_143 - .L_142)
.L_142:
        /*000c*/ 	.word	0x00000000
        /*0010*/ 	.short	0x0007
        /*0012*/ 	.short	0x0038
        /*0014*/ 	.byte	0x00, 0xf0, 0x21, 0x00


	//----- nvinfo : EIATTR_KPARAM_INFO
	.align		4
.L_143:
        /*0018*/ 	.byte	0x04, 0x17
        /*001a*/ 	.short	(.L_145 - .L_144)
.L_144:
        /*001c*/ 	.word	0x00000000
        /*0020*/ 	.short	0x0006
        /*0022*/ 	.short	0x0030
        /*0024*/ 	.byte	0x00, 0xf0, 0x21, 0x00


	//----- nvinfo : EIATTR_KPARAM_INFO
	.align		4
.L_145:
        /*0028*/ 	.byte	0x04, 0x17
        /*002a*/ 	.short	(.L_147 - .L_146)
.L_146:
        /*002c*/ 	.word	0x00000000
        /*0030*/ 	.short	0x0005
        /*0032*/ 	.short	0x0028
        /*0034*/ 	.byte	0x00, 0xf5, 0x21, 0x00


	//----- nvinfo : EIATTR_KPARAM_INFO
	.align		4
.L_147:
        /*0038*/ 	.byte	0x04, 0x17
        /*003a*/ 	.short	(.L_149 - .L_148)
.L_148:
        /*003c*/ 	.word	0x00000000
        /*0040*/ 	.short	0x0004
        /*0042*/ 	.short	0x0020
        /*0044*/ 	.byte	0x00, 0xf5, 0x21, 0x00


	//----- nvinfo : EIATTR_KPARAM_INFO
	.align		4
.L_149:
        /*0048*/ 	.byte	0x04, 0x17
        /*004a*/ 	.short	(.L_151 - .L_150)
.L_150:
        /*004c*/ 	.word	0x00000000
        /*0050*/ 	.short	0x0003
        /*0052*/ 	.short	0x0018
        /*0054*/ 	.byte	0x00, 0xf5, 0x21, 0x00


	//----- nvinfo : EIATTR_KPARAM_INFO
	.align		4
.L_151:
        /*0058*/ 	.byte	0x04, 0x17
        /*005a*/ 	.short	(.L_153 - .L_152)
.L_152:
        /*005c*/ 	.word	0x00000000
        /*0060*/ 	.short	0x0002
        /*0062*/ 	.short	0x0010
        /*0064*/ 	.byte	0x00, 0xf5, 0x21, 0x00


	//----- nvinfo : EIATTR_KPARAM_INFO
	.align		4
.L_153:
        /*0068*/ 	.byte	0x04, 0x17
        /*006a*/ 	.short	(.L_155 - .L_154)
.L_154:
        /*006c*/ 	.word	0x00000000
        /*0070*/ 	.short	0x0001
        /*0072*/ 	.short	0x0008
        /*0074*/ 	.byte	0x00, 0xf5, 0x21, 0x00


	//----- nvinfo : EIATTR_KPARAM_INFO
	.align		4
.L_155:
        /*0078*/ 	.byte	0x04, 0x17
        /*007a*/ 	.short	(.L_157 - .L_156)
.L_156:
        /*007c*/ 	.word	0x00000000
        /*0080*/ 	.short	0x0000
        /*0082*/ 	.short	0x0000
        /*0084*/ 	.byte	0x00, 0xf5, 0x21, 0x00


	//----- nvinfo : EIATTR_SPARSE_MMA_MASK
	.align		4
.L_157:
        /*0088*/ 	.byte	0x03, 0x50
        /*008a*/ 	.short	0x0000


	//----- nvinfo : EIATTR_MAXREG_COUNT
	.align		4
        /*008c*/ 	.byte	0x03, 0x1b
        /*008e*/ 	.short	0x00ff


	//----- nvinfo : EIATTR_MERCURY_ISA_VERSION
	.align		4
        /*0090*/ 	.byte	0x03, 0x5f
        /*0092*/ 	.short	0x0101


	//----- nvinfo : EIATTR_VRC_CTA_INIT_COUNT
	.align		4
        /*0094*/ 	.byte	0x02, 0x4a
	.zero		1
	.zero		1


	//----- nvinfo : EIATTR_EXIT_INSTR_OFFSETS
	.align		4
        /*0098*/ 	.byte	0x04, 0x1c
        /*009a*/ 	.short	(.L_159 - .L_158)


	//   ....[0]....
.L_158:
        /*009c*/ 	.word	0x00001980


	//----- nvinfo : EIATTR_CRS_STACK_SIZE
	.align		4
.L_159:
        /*00a0*/ 	.byte	0x04, 0x1e
        /*00a2*/ 	.short	(.L_161 - .L_160)
.L_160:
        /*00a4*/ 	.word	0x00000000


	//----- nvinfo : EIATTR_CBANK_PARAM_SIZE
	.align		4
.L_161:
        /*00a8*/ 	.byte	0x03, 0x19
        /*00aa*/ 	.short	0x0040


	//----- nvinfo : EIATTR_PARAM_CBANK
	.align		4
        /*00ac*/ 	.byte	0x04, 0x0a
        /*00ae*/ 	.short	(.L_163 - .L_162)
	.align		4
.L_162:
        /*00b0*/ 	.word	index@(.nv.constant0.rectifyLLdepth)
        /*00b4*/ 	.short	0x0380
        /*00b6*/ 	.short	0x0040


	//----- nvinfo : EIATTR_SW_WAR
	.align		4
.L_163:
        /*00b8*/ 	.byte	0x04, 0x36
        /*00ba*/ 	.short	(.L_165 - .L_164)
.L_164:
        /*00bc*/ 	.word	0x00000008
.L_165:


//--------------------- .nv.info.rectifyLL        --------------------------
	.section	.nv.info.rectifyLL,"",@"SHT_CUDA_INFO"
	.sectionflags	@""
	.align	4


	//----- nvinfo : EIATTR_CUDA_API_VERSION
	.align		4
        /*0000*/ 	.byte	0x04, 0x37
        /*0002*/ 	.short	(.L_167 - .L_166)
.L_166:
        /*0004*/ 	.word	0x00000082


	//----- nvinfo : EIATTR_KPARAM_INFO
	.align		4
.L_167:
        /*0008*/ 	.byte	0x04, 0x17
        /*000a*/ 	.short	(.L_169 - .L_168)
.L_168:
        /*000c*/ 	.word	0x00000000
        /*0010*/ 	.short	0x0007
        /*0012*/ 	.short	0x0038
        /*0014*/ 	.byte	0x00, 0xf0, 0x21, 0x00


	//----- nvinfo : EIATTR_KPARAM_INFO
	.align		4
.L_169:
        /*0018*/ 	.byte	0x04, 0x17
        /*001a*/ 	.short	(.L_171 - .L_170)
.L_170:
        /*001c*/ 	.word	0x00000000
        /*0020*/ 	.short	0x0006
        /*0022*/ 	.short	0x0030
        /*0024*/ 	.byte	0x00, 0xf0, 0x21, 0x00


	//----- nvinfo : EIATTR_KPARAM_INFO
	.align		4
.L_171:
        /*0028*/ 	.byte	0x04, 0x17
        /*002a*/ 	.short	(.L_173 - .L_172)
.L_172:
        /*002c*/ 	.word	0x00000000
        /*0030*/ 	.short	0x0005
        /*0032*/ 	.short	0x0028
        /*0034*/ 	.byte	0x00, 0xf5, 0x21, 0x00


	//----- nvinfo : EIATTR_KPARAM_INFO
	.align		4
.L_173:
        /*0038*/ 	.byte	0x04, 0x17
        /*003a*/ 	.short	(.L_175 - .L_174)
.L_174:
        /*003c*/ 	.word	0x00000000
        /*0040*/ 	.short	0x0004
        /*0042*/ 	.short	0x0020
        /*0044*/ 	.byte	0x00, 0xf5, 0x21, 0x00


	//----- nvinfo : EIATTR_KPARAM_INFO
	.align		4
.L_175:
        /*0048*/ 	.byte	0x04, 0x17
        /*004a*/ 	.short	(.L_177 - .L_176)
.L_176:
        /*004c*/ 	.word	0x00000000
        /*0050*/ 	.short	0x0003
        /*0052*/ 	.short	0x0018
        /*0054*/ 	.byte	0x00, 0xf5, 0x21, 0x00


	//----- nvinfo : EIATTR_KPARAM_INFO
	.align		4
.L_177:
        /*0058*/ 	.byte	0x04, 0x17
        /*005a*/ 	.short	(.L_179 - .L_178)
.L_178:
        /*005c*/ 	.word	0x00000000
        /*0060*/ 	.short	0x0002
        /*0062*/ 	.short	0x0010
        /*0064*/ 	.byte	0x00, 0xf5, 0x21, 0x00


	//----- nvinfo : EIATTR_KPARAM_INFO
	.align		4
.L_179:
        /*0068*/ 	.byte	0x04, 0x17
        /*006a*/ 	.short	(.L_181 - .L_180)
.L_180:
        /*006c*/ 	.word	0x00000000
        /*0070*/ 	.short	0x0001
        /*0072*/ 	.short	0x0008
        /*0074*/ 	.byte	0x00, 0xf5, 0x21, 0x00


	//----- nvinfo : EIATTR_KPARAM_INFO
	.align		4
.L_181:
        /*0078*/ 	.byte	0x04, 0x17
        /*007a*/ 	.short	(.L_183 - .L_182)
.L_182:
        /*007c*/ 	.word	0x00000000
        /*0080*/ 	.short	0x0000
        /*0082*/ 	.short	0x0000
        /*0084*/ 	.byte	0x00, 0xf5, 0x21, 0x00


	//----- nvinfo : EIATTR_SPARSE_MMA_MASK
	.align		4
.L_183:
        /*0088*/ 	.byte	0x03, 0x50
        /*008a*/ 	.short	0x0000


	//----- nvinfo : EIATTR_MAXREG_COUNT
	.align		4
        /*008c*/ 	.byte	0x03, 0x1b
        /*008e*/ 	.short	0x00ff


	//----- nvinfo : EIATTR_MERCURY_ISA_VERSION
	.align		4
        /*0090*/ 	.byte	0x03, 0x5f
        /*0092*/ 	.short	0x0101


	//----- nvinfo : EIATTR_VRC_CTA_INIT_COUNT
	.align		4
        /*0094*/ 	.byte	0x02, 0x4a
	.zero		1
	.zero		1


	//----- nvinfo : EIATTR_EXIT_INSTR_OFFSETS
	.align		4
        /*0098*/ 	.byte	0x04, 0x1c
        /*009a*/ 	.short	(.L_185 - .L_184)


	//   ....[0]....
.L_184:
        /*009c*/ 	.word	0x000025e0


	//----- nvinfo : EIATTR_CRS_STACK_SIZE
	.align		4
.L_185:
        /*00a0*/ 	.byte	0x04, 0x1e
        /*00a2*/ 	.short	(.L_187 - .L_186)
.L_186:
        /*00a4*/ 	.word	0x00000000


	//----- nvinfo : EIATTR_CBANK_PARAM_SIZE
	.align		4
.L_187:
        /*00a8*/ 	.byte	0x03, 0x19
        /*00aa*/ 	.short	0x0040


	//----- nvinfo : EIATTR_PARAM_CBANK
	.align		4
        /*00ac*/ 	.byte	0x04, 0x0a
        /*00ae*/ 	.short	(.L_189 - .L_188)
	.align		4
.L_188:
        /*00b0*/ 	.word	index@(.nv.constant0.rectifyLL)
        /*00b4*/ 	.short	0x0380
        /*00b6*/ 	.short	0x0040


	//----- nvinfo : EIATTR_SW_WAR
	.align		4
.L_189:
        /*00b8*/ 	.byte	0x04, 0x36
        /*00ba*/ 	.short	(.L_191 - .L_190)
.L_190:
        /*00bc*/ 	.word	0x00000008
.L_191:


//--------------------- .nv.callgraph             --------------------------
	.section	.nv.callgraph,"",@"SHT_CUDA_CALLGRAPH"
	.align	4
	.sectionentsize	8
	.align		4
        /*0000*/ 	.word	0x00000000
	.align		4
        /*0004*/ 	.word	0xffffffff
	.align		4
        /*0008*/ 	.word	0x00000000
	.align		4
        /*000c*/ 	.word	0xfffffffe
	.align		4
        /*0010*/ 	.word	0x00000000
	.align		4
        /*0014*/ 	.word	0xfffffffd
	.align		4
        /*0018*/ 	.word	0x00000000
	.align		4
        /*001c*/ 	.word	0xfffffffc


//--------------------- .text.weightSum           --------------------------
	.section	.text.weightSum,"ax",@progbits
	.align	128
        .global         weightSum
        .type           weightSum,@function
        .size           weightSum,(.L_x_132 - weightSum)
        .other          weightSum,@"STO_CUDA_ENTRY STV_DEFAULT"
weightSum:
.text.weightSum:
[----:B------:R-:W-:Y:S01]  /*0000*/  LDC R1, c[0x0][0x37c] ;  /* 0x0000df00ff017b82 */ /* 0x000fe20000000800 */
[----:B------:R-:W0:Y:S01]  /*0010*/  S2R R2, SR_CTAID.X ;  /* 0x0000000000027919 */ /* 0x000e220000002500 */
[----:B------:R-:W0:Y:S06]  /*0020*/  LDCU UR4, c[0x0][0x360] ;  /* 0x00006c00ff0477ac */ /* 0x000e2c0008000800 */
[----:B------:R-:W1:Y:S01]  /*0030*/  LDC.64 R6, c[0x0][0x3a8] ;  /* 0x0000ea00ff067b82 */ /* 0x000e620000000a00 */
[----:B------:R-:W0:Y:S01]  /*0040*/  S2R R3, SR_TID.X ;  /* 0x0000000000037919 */ /* 0x000e220000002100 */
[----:B------:R-:W2:Y:S01]  /*0050*/  LDCU UR5, c[0x0][0x364] ;  /* 0x00006c80ff0577ac */ /* 0x000ea20008000800 */
[----:B------:R-:W2:Y:S01]  /*0060*/  S2R R5, SR_CTAID.Y ;  /* 0x0000000000057919 */ /* 0x000ea20000002600 */
[----:B------:R-:W3:Y:S01]  /*0070*/  LDCU.64 UR6, c[0x0][0x3b0] ;  /* 0x00007600ff0677ac */ /* 0x000ee20008000a00 */
[----:B------:R-:W2:Y:S01]  /*0080*/  S2R R0, SR_TID.Y ;  /* 0x0000000000007919 */ /* 0x000ea20000002200 */
[----:B------:R-:W4:Y:S01]  /*0090*/  LDCU.128 UR8, c[0x0][0x380] ;  /* 0x00007000ff0877ac */ /* 0x000f220008000c00 */
[----:B------:R-:W5:Y:S01]  /*00a0*/  LDCU.128 UR12, c[0x0][0x390] ;  /* 0x00007200ff0c77ac */ /* 0x000f620008000c00 */
[----:B0-----:R-:W-:-:S02]  /*00b0*/  IMAD R2, R2, UR4, R3 ;  /* 0x0000000402027c24 */ /* 0x001fc4000f8e0203 */
[----:B------:R-:W-:Y:S02]  /*00c0*/  IMAD.MOV.U32 R3, RZ, RZ, RZ ;  /* 0x000000ffff037224 */ /* 0x000fe400078e00ff */
[----:B--2---:R-:W-:Y:S01]  /*00d0*/  IMAD R5, R5, UR5, R0 ;  /* 0x0000000505057c24 */ /* 0x004fe2000f8e0200 */
[----:B------:R-:W0:Y:S03]  /*00e0*/  LDCU.64 UR4, c[0x0][0x358] ;  /* 0x00006b00ff0477ac */ /* 0x000e260008000a00 */
[----:B---3--:R-:W-:-:S04]  /*00f0*/  IMAD.WIDE.U32 R2, R5, UR6, R2 ;  /* 0x0000000605027c25 */ /* 0x008fc8000f8e0002 */
[----:B------:R-:W-:Y:S01]  /*0100*/  IMAD R3, R5, UR7, R3 ;  /* 0x0000000705037c24 */ /* 0x000fe2000f8e0203 */
[----:B------:R-:W2:Y:S01]  /*0110*/  LDCU.64 UR6, c[0x0][0x3a0] ;  /* 0x00007400ff0677ac */ /* 0x000ea20008000a00 */
[----:B------:R-:W-:-:S03]  /*0120*/  IMAD.SHL.U32 R10, R2, 0x4, RZ ;  /* 0x00000004020a7824 */ /* 0x000fc600078e00ff */
[----:B------:R-:W-:Y:S02]  /*0130*/  SHF.L.U64.HI R12, R2, 0x2, R3 ;  /* 0x00000002020c7819 */ /* 0x000fe40000010203 */
[----:B----4-:R-:W-:-:S04]  /*0140*/  IADD3 R4, P0, PT, R10, UR8, RZ ;  /* 0x000000080a047c10 */ /* 0x010fc8000ff1e0ff */
[----:B------:R-:W-:-:S05]  /*0150*/  IADD3.X R5, PT, PT, R12, UR9, RZ, P0, !PT ;  /* 0x000000090c057c10 */ /* 0x000fca00087fe4ff */
[----:B0-----:R-:W3:Y:S01]  /*0160*/  LDG.E R9, desc[UR4][R4.64] ;  /* 0x0000000404097981 */ /* 0x001ee2000c1e1900 */
[----:B--2---:R-:W-:-:S04]  /*0170*/  IMAD R3, R3, UR6, RZ ;  /* 0x0000000603037c24 */ /* 0x004fc8000f8e02ff */
[C---:B------:R-:W-:Y:S02]  /*0180*/  IMAD R11, R2.reuse, UR7, R3 ;  /* 0x00000007020b7c24 */ /* 0x040fe4000f8e0203 */
[----:B-1----:R-:W-:Y:S01]  /*0190*/  IMAD.WIDE.U32 R2, R2, UR6, R6 ;  /* 0x0000000602027c25 */ /* 0x002fe2000f8e0006 */
[----:B------:R-:W-:-:S03]  /*01a0*/  IADD3 R6, P1, PT, R10, UR10, RZ ;  /* 0x0000000a0a067c10 */ /* 0x000fc6000ff3e0ff */
[----:B------:R-:W-:Y:S01]  /*01b0*/  IMAD.SHL.U32 R0, R2, 0x4, RZ ;  /* 0x0000000402007824 */ /* 0x000fe200078e00ff */
[----:B------:R-:W-:Y:S02]  /*01c0*/  IADD3 R3, PT, PT, R3, R11, RZ ;  /* 0x0000000b03037210 */ /* 0x000fe40007ffe0ff */
[----:B------:R-:W-:Y:S02]  /*01d0*/  IADD3.X R7, PT, PT, R12, UR11, RZ, P1, !PT ;  /* 0x0000000b0c077c10 */ /* 0x000fe40008ffe4ff */
[----:B------:R-:W-:Y:S02]  /*01e0*/  SHF.L.U64.HI R8, R2, 0x2, R3 ;  /* 0x0000000202087819 */ /* 0x000fe40000010203 */
[----:B-----5:R-:W-:-:S04]  /*01f0*/  IADD3 R2, P0, PT, R0, UR12, RZ ;  /* 0x0000000c00027c10 */ /* 0x020fc8000ff1e0ff */
[----:B------:R-:W-:-:S05]  /*0200*/  IADD3.X R3, PT, PT, R8, UR13, RZ, P0, !PT ;  /* 0x0000000d08037c10 */ /* 0x000fca00087fe4ff */
[----:B---3--:R-:W-:Y:S04]  /*0210*/  STG.E desc[UR4][R2.64], R9 ;  /* 0x0000000902007986 */ /* 0x008fe8000c101904 */
[----:B------:R-:W2:Y:S01]  /*0220*/  LDG.E R7, desc[UR4][R6.64] ;  /* 0x0000000406077981 */ /* 0x000ea2000c1e1900 */
[----:B------:R-:W-:-:S04]  /*0230*/  IADD3 R4, P0, PT, R0, UR14, RZ ;  /* 0x0000000e00047c10 */ /* 0x000fc8000ff1e0ff */
[----:B------:R-:W-:-:S05]  /*0240*/  IADD3.X R5, PT, PT, R8, UR15, RZ, P0, !PT ;  /* 0x0000000f08057c10 */ /* 0x000fca00087fe4ff */
[----:B--2---:R-:W-:Y:S01]  /*0250*/  STG.E desc[UR4][R4.64], R7 ;  /* 0x0000000704007986 */ /* 0x004fe2000c101904 */
[----:B------:R-:W-:Y:S05]  /*0260*/  EXIT ;  /* 0x000000000000794d */ /* 0x000fea0003800000 */
.L_x_0:
[----:B------:R-:W-:-:S00]  /*0270*/  BRA `(.L_x_0) ;  /* 0xfffffffc00fc7947 */ /* 0x000fc0000383ffff */
[----:B------:R-:W-:-:S00]  /*0280*/  NOP ;  /* 0x0000000000007918 */ /* 0x000fc00000000000 */
[----:B------:R-:W-:-:S00]  /*0290*/  NOP ;  /* 0x0000000000007918 */ /* 0x000fc00000000000 */
[----:B------:R-:W-:-:S00]  /*02a0*/  NOP ;  /* 0x0000000000007918 */ /* 0x000fc00000000000 */
[----:B------:R-:W-:-:S00]  /*02b0*/  NOP ;  /* 0x0000000000007918 */ /* 0x000fc00000000000 */
[----:B------:R-:W-:-:S00]  /*02c0*/  NOP ;  /* 0x0000000000007918 */ /* 0x000fc00000000000 */
[----:B------:R-:W-:-:S00]  /*02d0*/  NOP ;  /* 0x0000000000007918 */ /* 0x000fc00000000000 */
[----:B------:R-:W-:-:S00]  /*02e0*/  NOP ;  /* 0x0000000000007918 */ /* 0x000fc00000000000 */
[----:B------:R-:W-:-:S00]  /*02f0*/  NOP ;  /* 0x0000000000007918 */ /* 0x000fc00000000000 */
.L_x_132:


//--------------------- .text.warpToRef           --------------------------
	.section	.text.warpToRef,"ax",@progbits
	.align	128
        .global         warpToRef
        .type           warpToRef,@function
        .size           warpToRef,(.L_x_126 - warpToRef)
        .other          warpToRef,@"STO_CUDA_ENTRY STV_DEFAULT"
warpToRef:
.text.warpToRef:
[----:B------:R-:W-:Y:S01]  /*0000*/  LDC R1, c[0x0][0x37c] ;  /* 0x0000df00ff017b82 */ /* 0x000fe20000000800 */
[----:B------:R-:W0:Y:S01]  /*0010*/  S2R R11, SR_CTAID.Y ;  /* 0x00000000000b7919 */ /* 0x000e220000002600 */
[----:B------:R-:W1:Y:S01]  /*0020*/  LDCU.64 UR6, c[0x0][0x3b0] ;  /* 0x00007600ff0677ac */ /* 0x000e620008000a00 */
[----:B------:R-:W-:Y:S01]  /*0030*/  BSSY.RECONVERGENT B0, `(.L_x_1) ;  /* 0x000001c000007945 */ /* 0x000fe20003800200 */
[----:B------:R-:W0:Y:S01]  /*0040*/  S2R R0, SR_TID.Y ;  /* 0x0000000000007919 */ /* 0x000e220000002200 */
[----:B------:R-:W2:Y:S01]  /*0050*/  LDCU UR4, c[0x0][0x360] ;  /* 0x00006c00ff0477ac */ /* 0x000ea20008000800 */
[----:B------:R-:W2:Y:S01]  /*0060*/  S2R R6, SR_CTAID.X ;  /* 0x0000000000067919 */ /* 0x000ea20000002500 */
[----:B------:R-:W0:Y:S01]  /*0070*/  LDCU UR5, c[0x0][0x364] ;  /* 0x00006c80ff0577ac */ /* 0x000e220008000800 */
[----:B------:R-:W2:Y:S01]  /*0080*/  S2R R7, SR_TID.X ;  /* 0x0000000000077919 */ /* 0x000ea20000002100 */
[----:B-1----:R-:W1:Y:S01]  /*0090*/  I2F.S64 R9, UR6 ;  /* 0x0000000600097d12 */ /* 0x002e620008301400 */
[----:B------:R-:W3:Y:S07]  /*00a0*/  LDCU.64 UR6, c[0x0][0x3a8] ;  /* 0x00007500ff0677ac */ /* 0x000eee0008000a00 */
[----:B-1----:R-:W1:Y:S01]  /*00b0*/  MUFU.RCP R4, R9 ;  /* 0x0000000900047308 */ /* 0x002e620000001000 */
[----:B0-----:R-:W-:-:S05]  /*00c0*/  IMAD R11, R11, UR5, R0 ;  /* 0x000000050b0b7c24 */ /* 0x001fca000f8e0200 */
[----:B------:R-:W-:Y:S01]  /*00d0*/  I2FP.F32.U32 R0, R11 ;  /* 0x0000000b00007245 */ /* 0x000fe20000201000 */
[----:B--2---:R-:W-:-:S04]  /*00e0*/  IMAD R6, R6, UR4, R7 ;  /* 0x0000000406067c24 */ /* 0x004fc8000f8e0207 */
[----:B------:R-:W-:Y:S01]  /*00f0*/  FADD R0, R0, 0.5 ;  /* 0x3f00000000007421 */ /* 0x000fe20000000000 */
[----:B------:R-:W-:-:S03]  /*0100*/  IMAD.MOV.U32 R7, RZ, RZ, RZ ;  /* 0x000000ffff077224 */ /* 0x000fc600078e00ff */
[----:B------:R-:W-:Y:S01]  /*0110*/  FMUL R2, R0, 3.1415927410125732422 ;  /* 0x40490fdb00027820 */ /* 0x000fe20000400000 */
[----:B-1----:R-:W-:-:S03]  /*0120*/  FFMA R3, -R9, R4, 1 ;  /* 0x3f80000009037423 */ /* 0x002fc60000000104 */
[----:B------:R-:W0:Y:S01]  /*0130*/  FCHK P0, R2, R9 ;  /* 0x0000000902007302 */ /* 0x000e220000000000 */
[----:B------:R-:W-:Y:S01]  /*0140*/  FFMA R3, R4, R3, R4 ;  /* 0x0000000304037223 */ /* 0x000fe20000000004 */
[----:B---3--:R-:W-:-:S04]  /*0150*/  IMAD.WIDE.U32 R4, R11, UR6, R6 ;  /* 0x000000060b047c25 */ /* 0x008fc8000f8e0006 */
[----:B------:R-:W-:Y:S01]  /*0160*/  FFMA R0, R2, R3, RZ ;  /* 0x0000000302007223 */ /* 0x000fe200000000ff */
[----:B------:R-:W-:-:S03]  /*0170*/  IMAD R11, R11, UR7, R5 ;  /* 0x000000070b0b7c24 */ /* 0x000fc6000f8e0205 */
[----:B------:R-:W-:-:S04]  /*0180*/  FFMA R8, -R9, R0, R2 ;  /* 0x0000000009087223 */ /* 0x000fc80000000102 */
[----:B------:R-:W-:Y:S01]  /*0190*/  FFMA R0, R3, R8, R0 ;  /* 0x0000000803007223 */ /* 0x000fe20000000000 */
[----:B0-----:R-:W-:Y:S06]  /*01a0*/  @!P0 BRA `(.L_x_2) ;  /* 0x0000000000108947 */ /* 0x001fec0003800000 */
[----:B------:R-:W-:Y:S01]  /*01b0*/  IMAD.MOV.U32 R3, RZ, RZ, R9 ;  /* 0x000000ffff037224 */ /* 0x000fe200078e0009 */
[----:B------:R-:W-:-:S07]  /*01c0*/  MOV R10, 0x1e0 ;  /* 0x000001e0000a7802 */ /* 0x000fce0000000f00 */
[----:B------:R-:W-:Y:S05]  /*01d0*/  CALL.REL.NOINC `($__internal_0_$__cuda_sm3x_div_rn_noftz_f32_slowpath) ;  /* 0x0000000c00b07944 */ /* 0x000fea0003c00000 */
[----:B------:R-:W-:-:S07]  /*01e0*/  MOV R0, R8 ;  /* 0x0000000800007202 */ /* 0x000fce0000000f00 */
.L_x_2:
[----:B------:R-:W-:Y:S05]  /*01f0*/  BSYNC.RECONVERGENT B0 ;  /* 0x0000000000007941 */ /* 0x000fea0003800200 */
.L_x_1:
[----:B------:R-:W0:Y:S01]  /*0200*/  LDCU.64 UR4, c[0x0][0x3a8] ;  /* 0x00007500ff0477ac */ /* 0x000e220008000a00 */
[----:B------:R-:W-:Y:S01]  /*0210*/  I2FP.F32.U32 R6, R6 ;  /* 0x0000000600067245 */ /* 0x000fe20000201000 */
[----:B------:R-:W-:Y:S04]  /*0220*/  BSSY.RECONVERGENT B0, `(.L_x_3) ;  /* 0x0000011000007945 */ /* 0x000fe80003800200 */
[----:B------:R-:W-:-:S04]  /*0230*/  FADD R2, R6, 0.5 ;  /* 0x3f00000006027421 */ /* 0x000fc80000000000 */
[----:B------:R-:W-:Y:S01]  /*0240*/  FMUL R2, R2, -6.2831854820251464844 ;  /* 0xc0c90fdb02027820 */ /* 0x000fe20000400000 */
[----:B0-----:R-:W0:Y:S01]  /*0250*/  I2F.S64 R7, UR4 ;  /* 0x0000000400077d12 */ /* 0x001e220008301400 */
[----:B------:R-:W1:Y:S07]  /*0260*/  LDCU.64 UR4, c[0x0][0x358] ;  /* 0x00006b00ff0477ac */ /* 0x000e6e0008000a00 */
[----:B0-----:R-:W0:Y:S08]  /*0270*/  MUFU.RCP R8, R7 ;  /* 0x0000000700087308 */ /* 0x001e300000001000 */
[----:B------:R-:W2:Y:S01]  /*0280*/  FCHK P0, R2, R7 ;  /* 0x0000000702007302 */ /* 0x000ea20000000000 */
[----:B0-----:R-:W-:-:S04]  /*0290*/  FFMA R3, -R7, R8, 1 ;  /* 0x3f80000007037423 */ /* 0x001fc80000000108 */
[----:B------:R-:W-:-:S04]  /*02a0*/  FFMA R3, R8, R3, R8 ;  /* 0x0000000308037223 */ /* 0x000fc80000000008 */
[----:B------:R-:W-:-:S04]  /*02b0*/  FFMA R6, R2, R3, RZ ;  /* 0x0000000302067223 */ /* 0x000fc800000000ff */
[----:B------:R-:W-:-:S04]  /*02c0*/  FFMA R8, -R7, R6, R2 ;  /* 0x0000000607087223 */ /* 0x000fc80000000102 */
[----:B------:R-:W-:Y:S01]  /*02d0*/  FFMA R15, R3, R8, R6 ;  /* 0x00000008030f7223 */ /* 0x000fe20000000006 */
[----:B-12---:R-:W-:Y:S06]  /*02e0*/  @!P0 BRA `(.L_x_4) ;  /* 0x0000000000108947 */ /* 0x006fec0003800000 */
[----:B------:R-:W-:Y:S01]  /*02f0*/  IMAD.MOV.U32 R3, RZ, RZ, R7 ;  /* 0x000000ffff037224 */ /* 0x000fe200078e0007 */
[----:B------:R-:W-:-:S07]  /*0300*/  MOV R10, 0x320 ;  /* 0x00000320000a7802 */ /* 0x000fce0000000f00 */
[----:B------:R-:W-:Y:S05]  /*0310*/  CALL.REL.NOINC `($__internal_0_$__cuda_sm3x_div_rn_noftz_f32_slowpath) ;  /* 0x0000000c00607944 */ /* 0x000fea0003c00000 */
[----:B------:R-:W-:-:S07]  /*0320*/  IMAD.MOV.U32 R15, RZ, RZ, R8 ;  /* 0x000000ffff0f7224 */ /* 0x000fce00078e0008 */
.L_x_4:
[----:B------:R-:W-:Y:S05]  /*0330*/  BSYNC.RECONVERGENT B0 ;  /* 0x0000000000007941 */ /* 0x000fea0003800200 */
.L_x_3:
[----:B------:R-:W0:Y:S02]  /*0340*/  LDC.64 R2, c[0x0][0x3a0] ;  /* 0x0000e800ff027b82 */ /* 0x000e240000000a00 */
[----:B0-----:R-:W2:Y:S04]  /*0350*/  LDG.E R20, desc[UR4][R2.64+0x4] ;  /* 0x0000040402147981 */ /* 0x001ea8000c1e1900 */
[----:B------:R-:W3:Y:S04]  /*0360*/  LDG.E R18, desc[UR4][R2.64] ;  /* 0x0000000402127981 */ /* 0x000ee8000c1e1900 */
[----:B------:R-:W4:Y:S04]  /*0370*/  LDG.E R21, desc[UR4][R2.64+0x8] ;  /* 0x0000080402157981 */ /* 0x000f28000c1e1900 */
[----:B------:R-:W5:Y:S04]  /*0380*/  LDG.E R14, desc[UR4][R2.64+0x10] ;  /* 0x00001004020e7981 */ /* 0x000f68000c1e1900 */
[----:B------:R-:W5:Y:S04]  /*0390*/  LDG.E R10, desc[UR4][R2.64+0xc] ;  /* 0x00000c04020a7981 */ /* 0x000f68000c1e1900 */
[----:B------:R-:W5:Y:S04]  /*03a0*/  LDG.E R12, desc[UR4][R2.64+0x1c] ;  /* 0x00001c04020c7981 */ /* 0x000f68000c1e1900 */
[----:B------:R-:W5:Y:S04]  /*03b0*/  LDG.E R6, desc[UR4][R2.64+0x14] ;  /* 0x0000140402067981 */ /* 0x000f68000c1e1900 */
[----:B------:R-:W5:Y:S04]  /*03c0*/  LDG.E R8, desc[UR4][R2.64+0x18] ;  /* 0x0000180402087981 */ /* 0x000f68000c1e1900 */
[----:B------:R3:W5:Y:S01]  /*03d0*/  LDG.E R13, desc[UR4][R2.64+0x20] ;  /* 0x00002004020d7981 */ /* 0x000762000c1e1900 */
[----:B------:R-:W-:Y:S01]  /*03e0*/  FMUL.RZ R22, R0, 0.15915493667125701904 ;  /* 0x3e22f98300167820 */ /* 0x000fe2000040c000 */
[----:B------:R-:W-:-:S04]  /*03f0*/  FADD R0, R15, 4.7123889923095703125 ;  /* 0x4096cbe40f007421 */ /* 0x000fc80000000000 */
[----:B------:R-:W-:Y:S01]  /*0400*/  FMUL.RZ R23, R0, 0.15915493667125701904 ;  /* 0x3e22f98300177820 */ /* 0x000fe2000040c000 */
[----:B------:R-:W-:Y:S08]  /*0410*/  MUFU.SIN R16, R22 ;  /* 0x0000001600107308 */ /* 0x000ff00000000400 */
[----:B------:R-:W-:Y:S08]  /*0420*/  MUFU.COS R15, R22 ;  /* 0x00000016000f7308 */ /* 0x000ff00000000000 */
[----:B------:R-:W0:Y:S08]  /*0430*/  MUFU.COS R17, R23 ;  /* 0x0000001700117308 */ /* 0x000e300000000000 */
[----:B------:R-:W1:Y:S01]  /*0440*/  MUFU.SIN R19, R23 ;  /* 0x0000001700137308 */ /* 0x000e620000000400 */
[C---:B0-----:R-:W-:Y:S01]  /*0450*/  FMUL R17, R16.reuse, R17 ;  /* 0x0000001110117220 */ /* 0x041fe20000400000 */
[----:B-1----:R-:W-:Y:S01]  /*0460*/  FMUL R16, R16, R19 ;  /* 0x0000001310107220 */ /* 0x002fe20000400000 */
[----:B------:R-:W-:Y:S01]  /*0470*/  BSSY.RECONVERGENT B0, `(.L_x_5) ;  /* 0x0000039000007945 */ /* 0x000fe20003800200 */
[----:B--2---:R-:W-:-:S04]  /*0480*/  FMUL R20, R15, R20 ;  /* 0x000000140f147220 */ /* 0x004fc80000400000 */
[----:B---3--:R-:W-:-:S04]  /*0490*/  FFMA R3, R17, R18, -R20 ;  /* 0x0000001211037223 */ /* 0x008fc80000000814 */
[----:B----4-:R-:W-:-:S05]  /*04a0*/  FFMA R3, R16, R21, R3 ;  /* 0x0000001510037223 */ /* 0x010fca0000000003 */
[----:B------:R-:W-:Y:S01]  /*04b0*/  FMNMX.NAN R0, R3, 1, PT ;  /* 0x3f80000003007809 */ /* 0x000fe20003820000 */
[----:B------:R-:W-:-:S03]  /*04c0*/  HFMA2 R3, -RZ, RZ, 1.75, 0 ;  /* 0x3f000000ff037431 */ /* 0x000fc600000001ff */
[----:B------:R-:W-:-:S05]  /*04d0*/  FMNMX.NAN R0, R0, -1, !PT ;  /* 0xbf80000000007809 */ /* 0x000fca0007820000 */
[----:B------:R-:W-:-:S04]  /*04e0*/  FFMA R2, |R0|, -R3, 0.5 ;  /* 0x3f00000000027423 */ /* 0x000fc80000000a03 */
[----:B------:R-:W0:Y:S01]  /*04f0*/  MUFU.RSQ R3, R2 ;  /* 0x0000000200037308 */ /* 0x000e220000001400 */
[C---:B-----5:R-:W-:Y:S01]  /*0500*/  FMUL R14, R15.reuse, R14 ;  /* 0x0000000e0f0e7220 */ /* 0x060fe20000400000 */
[----:B------:R-:W-:Y:S01]  /*0510*/  FSETP.NEU.AND P1, PT, |R0|, 1, PT ;  /* 0x3f8000000000780b */ /* 0x000fe20003f2d200 */
[----:B------:R-:W-:Y:S01]  /*0520*/  FMUL R15, R15, R12 ;  /* 0x0000000c0f0f7220 */ /* 0x000fe20000400000 */
[----:B0-----:R-:W-:Y:S01]  /*0530*/  FMUL R18, R2, R3 ;  /* 0x0000000302127220 */ /* 0x001fe20000400000 */
[----:B------:R-:W-:-:S04]  /*0540*/  FMUL R3, R3, -0.5 ;  /* 0xbf00000003037820 */ /* 0x000fc80000400000 */
[----:B------:R-:W-:Y:S01]  /*0550*/  FFMA R19, R18, R3, 0.5 ;  /* 0x3f00000012137423 */ /* 0x000fe20000000003 */
[----:B------:R-:W-:-:S03]  /*0560*/  FFMA R3, R17, R10, -R14 ;  /* 0x0000000a11037223 */ /* 0x000fc6000000080e */
[----:B------:R-:W-:Y:S01]  /*0570*/  FFMA R19, R18, R19, R18 ;  /* 0x0000001312137223 */ /* 0x000fe20000000012 */
[----:B------:R-:W-:Y:S01]  /*0580*/  FFMA R3, R16, R6, R3 ;  /* 0x0000000610037223 */ /* 0x000fe20000000003 */
[----:B------:R-:W-:-:S03]  /*0590*/  FSETP.GT.AND P0, PT, |R0|, 0.56000000238418579102, PT ;  /* 0x3f0f5c290000780b */ /* 0x000fc60003f04200 */
[----:B------:R-:W-:Y:S01]  /*05a0*/  FSEL R19, R19, RZ, P1 ;  /* 0x000000ff13137208 */ /* 0x000fe20000800000 */
[----:B------:R-:W-:Y:S01]  /*05b0*/  FFMA R8, R17, R8, -R15 ;  /* 0x0000000811087223 */ /* 0x000fe2000000080f */
[----:B------:R-:W-:Y:S02]  /*05c0*/  FMNMX.NAN R3, R3, 1, PT ;  /* 0x3f80000003037809 */ /* 0x000fe40003820000 */
[----:B------:R-:W-:Y:S01]  /*05d0*/  FSEL R19, R19, |R0|, P0 ;  /* 0x4000000013137208 */ /* 0x000fe20000000000 */
[----:B------:R-:W-:Y:S01]  /*05e0*/  FFMA R8, R16, R13, R8 ;  /* 0x0000000d10087223 */ /* 0x000fe20000000008 */
[----:B------:R-:W-:Y:S02]  /*05f0*/  FSETP.GTU.AND P1, PT, R3, -1, PT ;  /* 0xbf8000000300780b */ /* 0x000fe40003f2c000 */
[----:B------:R-:W-:Y:S02]  /*0600*/  LOP3.LUT R2, R19, 0x80000000, R0, 0xb8, !PT ;  /* 0x8000000013027812 */ /* 0x000fe400078eb800 */
[----:B------:R-:W-:Y:S01]  /*0610*/  FMNMX.NAN R6, R8, 1, PT ;  /* 0x3f80000008067809 */ /* 0x000fe20003820000 */
[----:B------:R-:W-:Y:S01]  /*0620*/  IMAD.MOV.U32 R8, RZ, RZ, 0x3d10ecef ;  /* 0x3d10ecefff087424 */ /* 0x000fe200078e00ff */
[----:B------:R-:W-:Y:S01]  /*0630*/  FSEL R17, -R3, 1, P1 ;  /* 0x3f80000003117808 */ /* 0x000fe20000800100 */
[----:B------:R-:W-:Y:S01]  /*0640*/  FMUL R3, R2, R2 ;  /* 0x0000000202037220 */ /* 0x000fe20000400000 */
[----:B------:R-:W-:-:S03]  /*0650*/  FMNMX.NAN R6, R6, -1, !PT ;  /* 0xbf80000006067809 */ /* 0x000fc60007820000 */
[----:B------:R-:W-:Y:S01]  /*0660*/  FFMA R8, R3, R8, 0.016980519518256187439 ;  /* 0x3c8b1abb03087423 */ /* 0x000fe20000000008 */
[----:B------:R-:W-:-:S03]  /*0670*/  FSETP.GT.AND P2, PT, |R17|, |R6|, PT ;  /* 0x400000061100720b */ /* 0x000fc60003f44200 */
[----:B------:R-:W-:Y:S01]  /*0680*/  FFMA R8, R3, R8, 0.030762933194637298584 ;  /* 0x3cfc028c03087423 */ /* 0x000fe20000000008 */
[----:B------:R-:W-:-:S03]  /*0690*/  FSEL R19, |R17|, |R6|, P2 ;  /* 0x4000000611137208 */ /* 0x000fc60001000200 */
[C---:B------:R-:W-:Y:S01]  /*06a0*/  FFMA R8, R3.reuse, R8, 0.044709417968988418579 ;  /* 0x3d37213903087423 */ /* 0x040fe20000000008 */
[----:B------:R-:W0:Y:S03]  /*06b0*/  MUFU.RCP R10, R19 ;  /* 0x00000013000a7308 */ /* 0x000e260000001000 */
[----:B------:R-:W-:-:S04]  /*06c0*/  FFMA R8, R3, R8, 0.074989043176174163818 ;  /* 0x3d9993db03087423 */ /* 0x000fc80000000008 */
[----:B------:R-:W-:Y:S01]  /*06d0*/  FFMA R8, R3, R8, 0.16666707396507263184 ;  /* 0x3e2aaac603087423 */ /* 0x000fe20000000008 */
[----:B------:R-:W-:-:S03]  /*06e0*/  FSETP.GT.AND P1, PT, R0, 0.56000000238418579102, PT ;  /* 0x3f0f5c290000780b */ /* 0x000fc60003f24000 */
[----:B------:R-:W-:-:S04]  /*06f0*/  FMUL R3, R3, R8 ;  /* 0x0000000803037220 */ /* 0x000fc80000400000 */
[----:B------:R-:W-:Y:S01]  /*0700*/  FFMA R0, R2, R3, R2 ;  /* 0x0000000302007223 */ /* 0x000fe20000000002 */
[----:B------:R-:W-:Y:S01]  /*0710*/  FSEL R2, |R6|, |R17|, P2 ;  /* 0x4000001106027208 */ /* 0x000fe20001000200 */
[----:B0-----:R-:W-:-:S03]  /*0720*/  FFMA R13, -R19, R10, 1 ;  /* 0x3f800000130d7423 */ /* 0x001fc6000000010a */
[----:B------:R-:W0:Y:S01]  /*0730*/  FCHK P3, R2, R19 ;  /* 0x0000001302007302 */ /* 0x000e220000060000 */
[----:B------:R-:W-:Y:S01]  /*0740*/  FFMA R13, R10, R13, R10 ;  /* 0x0000000d0a0d7223 */ /* 0x000fe2000000000a */
[----:B------:R-:W-:Y:S01]  /*0750*/  FSEL R3, R0, -R0, P0 ;  /* 0x8000000000037208 */ /* 0x000fe20000000000 */
[----:B------:R-:W-:Y:S02]  /*0760*/  IMAD.MOV.U32 R12, RZ, RZ, 0x3fd774eb ;  /* 0x3fd774ebff0c7424 */ /* 0x000fe400078e00ff */
[----:B------:R-:W-:Y:S02]  /*0770*/  FFMA R8, R2, R13, RZ ;  /* 0x0000000d02087223 */ /* 0x000fe400000000ff */
[----:B------:R-:W-:Y:S02]  /*0780*/  @!P1 FFMA R0, R12, 0.93318945169448852539, R3 ;  /* 0x3f6ee5810c009823 */ /* 0x000fe40000000003 */
[----:B------:R-:W-:Y:S02]  /*0790*/  FFMA R10, -R19, R8, R2 ;  /* 0x00000008130a7223 */ /* 0x000fe40000000102 */
[----:B------:R-:W-:-:S02]  /*07a0*/  @P0 FADD R0, R0, R0 ;  /* 0x0000000000000221 */ /* 0x000fc40000000000 */
[----:B------:R-:W-:Y:S01]  /*07b0*/  FFMA R8, R13, R10, R8 ;  /* 0x0000000a0d087223 */ /* 0x000fe20000000008 */
[----:B0-----:R-:W-:Y:S06]  /*07c0*/  @!P3 BRA `(.L_x_6) ;  /* 0x00000000000cb947 */ /* 0x001fec0003800000 */
[----:B------:R-:W-:Y:S02]  /*07d0*/  MOV R3, R19 ;  /* 0x0000001300037202 */ /* 0x000fe40000000f00 */
[----:B------:R-:W-:-:S07]  /*07e0*/  MOV R10, 0x800 ;  /* 0x00000800000a7802 */ /* 0x000fce0000000f00 */
[----:B------:R-:W-:Y:S05]  /*07f0*/  CALL.REL.NOINC `($__internal_0_$__cuda_sm3x_div_rn_noftz_f32_slowpath) ;  /* 0x0000000800287944 */ /* 0x000fea0003c00000 */
.L_x_6:
[----:B------:R-:W-:Y:S05]  /*0800*/  BSYNC.RECONVERGENT B0 ;  /* 0x0000000000007941 */ /* 0x000fea0003800200 */
.L_x_5:
[----:B------:R-:W-:Y:S02]  /*0810*/  IMAD.MOV.U32 R3, RZ, RZ, 0x3b33710b ;  /* 0x3b33710bff037424 */ /* 0x000fe400078e00ff */
[----:B------:R-:W-:Y:S01]  /*0820*/  FMUL R2, R8, R8 ;  /* 0x0000000808027220 */ /* 0x000fe20000400000 */
[C---:B------:R-:W-:Y:S01]  /*0830*/  ISETP.GE.AND P0, PT, R6.reuse, RZ, PT ;  /* 0x000000ff0600720c */ /* 0x040fe20003f06270 */
[----:B------:R-:W-:Y:S01]  /*0840*/  BSSY.RECONVERGENT B0, `(.L_x_7) ;  /* 0x0000027000007945 */ /* 0x000fe20003800200 */
[----:B------:R-:W-:Y:S01]  /*0850*/  FSETP.NEU.AND P3, PT, |R6|, |R17|, PT ;  /* 0x400000110600720b */ /* 0x000fe20003f6d200 */
[----:B------:R-:W-:Y:S01]  /*0860*/  FFMA R3, R2, R3, -0.015681877732276916504 ;  /* 0xbc80774802037423 */ /* 0x000fe20000000003 */
[----:B------:R-:W-:Y:S01]  /*0870*/  FSETP.NEU.AND P1, PT, R19, RZ, PT ;  /* 0x000000ff1300720b */ /* 0x000fe20003f2d000 */
[----:B------:R-:W-:Y:S02]  /*0880*/  FADD R6, |R6|, |R17| ;  /* 0x4000001106067221 */ /* 0x000fe40000000200 */
[----:B------:R-:W-:-:S04]  /*0890*/  FFMA R3, R2, R3, 0.042200751602649688721 ;  /* 0x3d2cdab202037423 */ /* 0x000fc80000000003 */
[----:B------:R-:W-:-:S04]  /*08a0*/  FFMA R3, R2, R3, -0.074792981147766113281 ;  /* 0xbd992d1002037423 */ /* 0x000fc80000000003 */
[----:B------:R-:W-:-:S04]  /*08b0*/  FFMA R3, R2, R3, 0.10640415549278259277 ;  /* 0x3dd9ea6c02037423 */ /* 0x000fc80000000003 */
[----:B------:R-:W-:-:S04]  /*08c0*/  FFMA R3, R2, R3, -0.14207722246646881104 ;  /* 0xbe117cb102037423 */ /* 0x000fc80000000003 */
[----:B------:R-:W-:-:S04]  /*08d0*/  FFMA R3, R2, R3, 0.19993925094604492188 ;  /* 0x3e4cbce002037423 */ /* 0x000fc80000000003 */
[----:B------:R-:W-:-:S04]  /*08e0*/  FFMA R3, R2, R3, -0.33333197236061096191 ;  /* 0xbeaaaa7d02037423 */ /* 0x000fc80000000003 */
[----:B------:R-:W-:Y:S01]  /*08f0*/  FMUL R3, R2, R3 ;  /* 0x0000000302037220 */ /* 0x000fe20000400000 */
[----:B------:R-:W-:-:S03]  /*0900*/  IMAD.MOV.U32 R2, RZ, RZ, 0x3fd774eb ;  /* 0x3fd774ebff027424 */ /* 0x000fc600078e00ff */
[----:B------:R-:W-:Y:S01]  /*0910*/  FFMA R3, R3, R8, R8 ;  /* 0x0000000803037223 */ /* 0x000fe20000000008 */
[----:B------:R-:W-:-:S03]  /*0920*/  MOV R8, 0x3f6ee581 ;  /* 0x3f6ee58100087802 */ /* 0x000fc60000000f00 */
[----:B------:R-:W-:Y:S01]  /*0930*/  FFMA R2, R2, 0.93318945169448852539, -R3 ;  /* 0x3f6ee58102027823 */ /* 0x000fe20000000803 */
[----:B------:R-:W-:-:S04]  /*0940*/  FSEL R8, R8, 1.8663789033889770508, P2 ;  /* 0x3feee58108087808 */ /* 0x000fc80001000000 */
[-C--:B------:R-:W-:Y:S02]  /*0950*/  FSEL R2, R2, R3.reuse, P2 ;  /* 0x0000000302027208 */ /* 0x080fe40001000000 */
[----:B------:R-:W-:-:S05]  /*0960*/  FSEL R3, R3, -R3, P2 ;  /* 0x8000000303037208 */ /* 0x000fca0001000000 */
[----:B------:R-:W-:Y:S01]  /*0970*/  @!P0 FFMA R2, R8, 1.6832555532455444336, R3 ;  /* 0x3fd774eb08028823 */ /* 0x000fe20000000003 */
[----:B------:R-:W-:Y:S02]  /*0980*/  IMAD.MOV.U32 R3, RZ, RZ, 0x4016cbe4 ;  /* 0x4016cbe4ff037424 */ /* 0x000fe400078e00ff */
[----:B------:R-:W-:-:S03]  /*0990*/  IMAD.MOV.U32 R8, RZ, RZ, 0x3ea2f983 ;  /* 0x3ea2f983ff087424 */ /* 0x000fc600078e00ff */
[----:B------:R-:W-:Y:S01]  /*09a0*/  @!P3 FSEL R2, R3, 0.78539818525314331055, !P0 ;  /* 0x3f490fdb0302b808 */ /* 0x000fe20004000000 */
[----:B------:R-:W-:Y:S01]  /*09b0*/  HFMA2 R3, -RZ, RZ, 2.142578125, 0.0004794597625732421875 ;  /* 0x40490fdbff037431 */ /* 0x000fe200000001ff */
[----:B------:R-:W-:Y:S02]  /*09c0*/  @!P1 FSEL R2, RZ, 3.1415927410125732422, P0 ;  /* 0x40490fdbff029808 */ /* 0x000fe40000000000 */
[----:B------:R-:W-:Y:S02]  /*09d0*/  FSETP.NAN.AND P0, PT, R6, R6, PT ;  /* 0x000000060600720b */ /* 0x000fe40003f08000 */
[----:B------:R-:W-:-:S04]  /*09e0*/  LOP3.LUT R17, R2, 0x80000000, R17, 0xb8, !PT ;  /* 0x8000000002117812 */ /* 0x000fc800078eb811 */
[----:B------:R-:W-:Y:S01]  /*09f0*/  FSEL R2, R6, R17, P0 ;  /* 0x0000001106027208 */ /* 0x000fe20000000000 */
[----:B------:R-:W-:-:S04]  /*0a00*/  FFMA R3, R8, -R3, 1 ;  /* 0x3f80000008037423 */ /* 0x000fc80000000803 */
[----:B------:R-:W-:Y:S01]  /*0a10*/  FFMA R3, R3, R8, 0.31830987334251403809 ;  /* 0x3ea2f98303037423 */ /* 0x000fe20000000008 */
[----:B------:R-:W0:Y:S03]  /*0a20*/  FCHK P0, R2, 3.1415927410125732422 ;  /* 0x40490fdb02007902 */ /* 0x000e260000000000 */
[----:B------:R-:W-:-:S04]  /*0a30*/  FFMA R6, R2, R3, RZ ;  /* 0x0000000302067223 */ /* 0x000fc800000000ff */
[----:B------:R-:W-:-:S04]  /*0a40*/  FFMA R8, R6, -3.1415927410125732422, R2 ;  /* 0xc0490fdb06087823 */ /* 0x000fc80000000002 */
[----:B------:R-:W-:Y:S01]  /*0a50*/  FFMA R3, R3, R8, R6 ;  /* 0x0000000803037223 */ /* 0x000fe20000000006 */
[----:B0-----:R-:W-:Y:S06]  /*0a60*/  @!P0 BRA `(.L_x_8) ;  /* 0x0000000000108947 */ /* 0x001fec0003800000 */
[----:B------:R-:W-:Y:S01]  /*0a70*/  IMAD.MOV.U32 R3, RZ, RZ, 0x40490fdb ;  /* 0x40490fdbff037424 */ /* 0x000fe200078e00ff */
[----:B------:R-:W-:-:S07]  /*0a80*/  MOV R10, 0xaa0 ;  /* 0x00000aa0000a7802 */ /* 0x000fce0000000f00 */
[----:B------:R-:W-:Y:S05]  /*0a90*/  CALL.REL.NOINC `($__internal_0_$__cuda_sm3x_div_rn_noftz_f32_slowpath) ;  /* 0x0000000400807944 */ /* 0x000fea0003c00000 */
[----:B------:R-:W-:-:S07]  /*0aa0*/  IMAD.MOV.U32 R3, RZ, RZ, R8 ;  /* 0x000000ffff037224 */ /* 0x000fce00078e0008 */
.L_x_8:
[----:B------:R-:W-:Y:S05]  /*0ab0*/  BSYNC.RECONVERGENT B0 ;  /* 0x0000000000007941 */ /* 0x000fea0003800200 */
.L_x_7:
[----:B------:R-:W-:Y:S01]  /*0ac0*/  FADD R2, -R3, 1 ;  /* 0x3f80000003027421 */ /* 0x000fe20000000100 */
[----:B------:R-:W-:Y:S01]  /*0ad0*/  MOV R6, 0x3ea2f983 ;  /* 0x3ea2f98300067802 */ /* 0x000fe20000000f00 */
[----:B------:R-:W-:Y:S01]  /*0ae0*/  IMAD.MOV.U32 R13, RZ, RZ, 0x40490fdb ;  /* 0x40490fdbff0d7424 */ /* 0x000fe200078e00ff */
[----:B------:R-:W0:Y:S01]  /*0af0*/  FCHK P0, R0, 3.1415927410125732422 ;  /* 0x40490fdb00007902 */ /* 0x000e220000000000 */
[----:B------:R-:W-:Y:S02]  /*0b00*/  IMAD.MOV.U32 R3, RZ, RZ, 0x3f000000 ;  /* 0x3f000000ff037424 */ /* 0x000fe400078e00ff */
[----:B------:R-:W-:Y:S01]  /*0b10*/  FMUL R2, R7, R2 ;  /* 0x0000000207027220 */ /* 0x000fe20000400000 */
[----:B------:R-:W-:Y:S01]  /*0b20*/  FFMA R13, R6, -R13, 1 ;  /* 0x3f800000060d7423 */ /* 0x000fe2000000080d */
[----:B------:R-:W-:Y:S02]  /*0b30*/  BSSY.RECONVERGENT B0, `(.L_x_9) ;  /* 0x000000d000007945 */ /* 0x000fe40003800200 */
[----:B------:R-:W-:Y:S01]  /*0b40*/  FFMA R2, R2, R3, -0.5 ;  /* 0xbf00000002027423 */ /* 0x000fe20000000003 */
[----:B------:R-:W-:-:S03]  /*0b50*/  FFMA R10, R13, R6, 0.31830987334251403809 ;  /* 0x3ea2f9830d0a7423 */ /* 0x000fc60000000006 */
[----:B------:R1:W2:Y:S01]  /*0b60*/  F2I.S64.TRUNC R6, R2 ;  /* 0x0000000200067311 */ /* 0x0002a2000020d900 */
[----:B------:R-:W-:-:S04]  /*0b70*/  FFMA R3, R0, R10, RZ ;  /* 0x0000000a00037223 */ /* 0x000fc800000000ff */
[----:B------:R-:W-:-:S04]  /*0b80*/  FFMA R8, R3, -3.1415927410125732422, R0 ;  /* 0xc0490fdb03087823 */ /* 0x000fc80000000000 */
[----:B------:R-:W-:Y:S01]  /*0b90*/  FFMA R3, R10, R8, R3 ;  /* 0x000000080a037223 */ /* 0x000fe20000000003 */
[----:B01----:R-:W-:Y:S06]  /*0ba0*/  @!P0 BRA `(.L_x_10) ;  /* 0x0000000000148947 */ /* 0x003fec0003800000 */
[----:B------:R-:W-:Y:S01]  /*0bb0*/  MOV R2, R0 ;  /* 0x0000000000027202 */ /* 0x000fe20000000f00 */
[----:B------:R-:W-:Y:S01]  /*0bc0*/  IMAD.MOV.U32 R3, RZ, RZ, 0x40490fdb ;  /* 0x40490fdbff037424 */ /* 0x000fe200078e00ff */
[----:B------:R-:W-:-:S07]  /*0bd0*/  MOV R10, 0xbf0 ;  /* 0x00000bf0000a7802 */ /* 0x000fce0000000f00 */
[----:B--2---:R-:W-:Y:S05]  /*0be0*/  CALL.REL.NOINC `($__internal_0_$__cuda_sm3x_div_rn_noftz_f32_slowpath) ;  /* 0x00000004002c7944 */ /* 0x004fea0003c00000 */
[----:B------:R-:W-:-:S07]  /*0bf0*/  IMAD.MOV.U32 R3, RZ, RZ, R8 ;  /* 0x000000ffff037224 */ /* 0x000fce00078e0008 */
.L_x_10:
[----:B------:R-:W-:Y:S05]  /*0c00*/  BSYNC.RECONVERGENT B0 ;  /* 0x0000000000007941 */ /* 0x000fea0003800200 */
.L_x_9:
[----:B------:R-:W-:Y:S01]  /*0c10*/  FADD R0, -R3, 1 ;  /* 0x3f80000003007421 */ /* 0x000fe20000000100 */
[----:B------:R-:W0:Y:S01]  /*0c20*/  LDC.64 R12, c[0x0][0x3b0] ;  /* 0x0000ec00ff0c7b82 */ /* 0x000e220000000a00 */
[--C-:B--2---:R-:W-:Y:S01]  /*0c30*/  SHF.R.S32.HI R17, RZ, 0x1f, R7.reuse ;  /* 0x0000001fff117819 */ /* 0x104fe20000011407 */
[----:B------:R-:W1:Y:S01]  /*0c40*/  LDCU.128 UR8, c[0x0][0x380] ;  /* 0x00007000ff0877ac */ /* 0x000e620008000c00 */
[----:B------:R-:W-:Y:S01]  /*0c50*/  FFMA R0, R9, R0, -0.5 ;  /* 0xbf00000009007423 */ /* 0x000fe20000000000 */
[----:B------:R-:W-:Y:S01]  /*0c60*/  SHF.R.S32.HI R10, RZ, 0x1f, R7 ;  /* 0x0000001fff0a7819 */ /* 0x000fe20000011407 */
[----:B------:R-:W2:Y:S02]  /*0c70*/  LDCU.64 UR6, c[0x0][0x398] ;  /* 0x00007300ff0677ac */ /* 0x000ea40008000a00 */
[----:B------:R-:W3:Y:S01]  /*0c80*/  F2I.S64.TRUNC R14, R0 ;  /* 0x00000000000e7311 */ /* 0x000ee2000020d900 */
[----:B------:R-:W4:Y:S01]  /*0c90*/  LDC.64 R2, c[0x0][0x3a8] ;  /* 0x0000ea00ff027b82 */ /* 0x000f220000000a00 */
[----:B---3--:R-:W-:-:S02]  /*0ca0*/  SHF.R.S32.HI R5, RZ, 0x1f, R15 ;  /* 0x0000001fff057819 */ /* 0x008fc4000001140f */
[----:B------:R-:W-:Y:S02]  /*0cb0*/  SHF.R.S32.HI R8, RZ, 0x1f, R15 ;  /* 0x0000001fff087819 */ /* 0x000fe4000001140f */
[----:B0-----:R-:W-:-:S04]  /*0cc0*/  LOP3.LUT R5, R5, R12, RZ, 0xc0, !PT ;  /* 0x0000000c05057212 */ /* 0x001fc800078ec0ff */
[----:B------:R-:W-:Y:S02]  /*0cd0*/  IADD3 R5, P1, PT, R14, R5, RZ ;  /* 0x000000050e057210 */ /* 0x000fe40007f3e0ff */
[----:B----4-:R-:W-:Y:S02]  /*0ce0*/  LOP3.LUT R17, R17, R2, RZ, 0xc0, !PT ;  /* 0x0000000211117212 */ /* 0x010fe400078ec0ff */
[----:B------:R-:W-:Y:S02]  /*0cf0*/  LOP3.LUT R19, R10, R3, RZ, 0xc0, !PT ;  /* 0x000000030a137212 */ /* 0x000fe400078ec0ff */
[----:B------:R-:W-:Y:S02]  /*0d00*/  IADD3 R6, P0, PT, R6, R17, RZ ;  /* 0x0000001106067210 */ /* 0x000fe40007f1e0ff */
[----:B------:R-:W-:Y:S02]  /*0d10*/  LOP3.LUT R17, R8, R13, RZ, 0xc0, !PT ;  /* 0x0000000d08117212 */ /* 0x000fe400078ec0ff */
[----:B------:R-:W-:-:S02]  /*0d20*/  IADD3.X R8, PT, PT, R7, R19, RZ, P0, !PT ;  /* 0x0000001307087210 */ /* 0x000fc400007fe4ff */
[----:B------:R-:W-:Y:S01]  /*0d30*/  ISETP.GE.U32.AND P0, PT, R6, R2, PT ;  /* 0x000000020600720c */ /* 0x000fe20003f06070 */
[----:B------:R-:W-:Y:S01]  /*0d40*/  IMAD.X R14, R15, 0x1, R17, P1 ;  /* 0x000000010f0e7824 */ /* 0x000fe200008e0611 */
[----:B------:R-:W-:Y:S02]  /*0d50*/  ISETP.GE.U32.AND P1, PT, R5, R12, PT ;  /* 0x0000000c0500720c */ /* 0x000fe40003f26070 */
[----:B------:R-:W-:Y:S02]  /*0d60*/  ISETP.GE.AND.EX P0, PT, R8, R3, PT, P0 ;  /* 0x000000030800720c */ /* 0x000fe40003f06300 */
[----:B------:R-:W-:Y:S02]  /*0d70*/  ISETP.GE.AND.EX P1, PT, R14, R13, PT, P1 ;  /* 0x0000000d0e00720c */ /* 0x000fe40003f26310 */
[----:B------:R-:W-:Y:S02]  /*0d80*/  SEL R7, R2, RZ, P0 ;  /* 0x000000ff02077207 */ /* 0x000fe40000000000 */
[----:B------:R-:W-:-:S02]  /*0d90*/  SEL R2, R12, RZ, P1 ;  /* 0x000000ff0c027207 */ /* 0x000fc40000800000 */
[----:B------:R-:W-:Y:S02]  /*0da0*/  IADD3 R7, P2, PT, -R7, R6, RZ ;  /* 0x0000000607077210 */ /* 0x000fe40007f5e1ff */
[----:B------:R-:W-:Y:S02]  /*0db0*/  SEL R3, R3, RZ, P0 ;  /* 0x000000ff03037207 */ /* 0x000fe40000000000 */
[----:B------:R-:W-:Y:S02]  /*0dc0*/  IADD3 R2, P0, PT, -R2, R5, RZ ;  /* 0x0000000502027210 */ /* 0x000fe40007f1e1ff */
[----:B------:R-:W-:Y:S01]  /*0dd0*/  SEL R0, R13, RZ, P1 ;  /* 0x000000ff0d007207 */ /* 0x000fe20000800000 */
[----:B------:R-:W-:-:S03]  /*0de0*/  IMAD.X R5, R8, 0x1, ~R3, P2 ;  /* 0x0000000108057824 */ /* 0x000fc600010e0e03 */
[----:B------:R-:W-:Y:S01]  /*0df0*/  IADD3.X R3, PT, PT, ~R0, R14, RZ, P0, !PT ;  /* 0x0000000e00037210 */ /* 0x000fe200007fe5ff */
[-C--:B------:R-:W-:Y:S02]  /*0e00*/  IMAD R0, R5, R12.reuse, RZ ;  /* 0x0000000c05007224 */ /* 0x080fe400078e02ff */
[----:B------:R-:W-:-:S04]  /*0e10*/  IMAD.WIDE.U32 R14, R7, R12, R2 ;  /* 0x0000000c070e7225 */ /* 0x000fc800078e0002 */
[----:B------:R-:W-:Y:S01]  /*0e20*/  IMAD R5, R7, R13, R0 ;  /* 0x0000000d07057224 */ /* 0x000fe200078e0200 */
[----:B-1----:R-:W-:-:S03]  /*0e30*/  LEA R6, P0, R14, UR8, 0x2 ;  /* 0x000000080e067c11 */ /* 0x002fc6000f8010ff */
[----:B------:R-:W-:-:S05]  /*0e40*/  IMAD.IADD R5, R15, 0x1, R5 ;  /* 0x000000010f057824 */ /* 0x000fca00078e0205 */
[----:B------:R-:W-:-:S05]  /*0e50*/  LEA.HI.X R7, R14, UR9, R5, 0x2, P0 ;  /* 0x000000090e077c11 */ /* 0x000fca00080f1405 */
[----:B------:R-:W3:Y:S01]  /*0e60*/  LDG.E R17, desc[UR4][R6.64] ;  /* 0x0000000406117981 */ /* 0x000ee2000c1e1900 */
[----:B------:R-:W0:Y:S01]  /*0e70*/  LDC.64 R12, c[0x0][0x3b8] ;  /* 0x0000ee00ff0c7b82 */ /* 0x000e220000000a00 */
[C---:B------:R-:W-:Y:S02]  /*0e80*/  SHF.L.U32 R5, R4.reuse, 0x2, RZ ;  /* 0x0000000204057819 */ /* 0x040fe400000006ff */
[----:B------:R-:W-:Y:S02]  /*0e90*/  SHF.L.U64.HI R11, R4, 0x2, R11 ;  /* 0x00000002040b7819 */ /* 0x000fe4000001020b */
[C---:B------:R-:W-:Y:S02]  /*0ea0*/  IADD3 R14, P0, PT, R5.reuse, UR10, RZ ;  /* 0x0000000a050e7c10 */ /* 0x040fe4000ff1e0ff */
[----:B--2---:R-:W-:Y:S02]  /*0eb0*/  IADD3 R4, P1, PT, R5, UR6, RZ ;  /* 0x0000000605047c10 */ /* 0x004fe4000ff3e0ff */
[----:B------:R-:W-:-:S02]  /*0ec0*/  IADD3.X R15, PT, PT, R11, UR11, RZ, P0, !PT ;  /* 0x0000000b0b0f7c10 */ /* 0x000fc400087fe4ff */
[----:B------:R-:W-:Y:S01]  /*0ed0*/  IADD3.X R5, PT, PT, R11, UR7, RZ, P1, !PT ;  /* 0x000000070b057c10 */ /* 0x000fe20008ffe4ff */
[----:B------:R-:W1:Y:S08]  /*0ee0*/  MUFU.RCP R0, R9 ;  /* 0x0000000900007308 */ /* 0x000e700000001000 */
[----:B------:R-:W2:Y:S01]  /*0ef0*/  I2F.S64 R2, R2 ;  /* 0x0000000200027312 */ /* 0x000ea20000301400 */
[----:B---3--:R3:W-:Y:S04]  /*0f00*/  STG.E desc[UR4][R14.64], R17 ;  /* 0x000000110e007986 */ /* 0x0087e8000c101904 */
[----:B------:R3:W-:Y:S04]  /*0f10*/  STG.E desc[UR4][R4.64], RZ ;  /* 0x000000ff04007986 */ /* 0x0007e8000c101904 */
[----:B0-----:R3:W5:Y:S01]  /*0f20*/  LDG.E R11, desc[UR4][R12.64] ;  /* 0x000000040c0b7981 */ /* 0x001762000c1e1900 */
[----:B--2---:R-:W0:Y:S01]  /*0f30*/  FCHK P0, R2, R9 ;  /* 0x0000000902007302 */ /* 0x004e220000000000 */
[----:B-1----:R-:W-:Y:S01]  /*0f40*/  FFMA R19, -R9, R0, 1 ;  /* 0x3f80000009137423 */ /* 0x002fe20000000100 */
[----:B------:R-:W-:Y:S03]  /*0f50*/  BSSY.RECONVERGENT B0, `(.L_x_11) ;  /* 0x000000a000007945 */ /* 0x000fe60003800200 */
[----:B------:R-:W-:-:S04]  /*0f60*/  FFMA R0, R0, R19, R0 ;  /* 0x0000001300007223 */ /* 0x000fc80000000000 */
[----:B------:R-:W-:-:S04]  /*0f70*/  FFMA R8, R0, R2, RZ ;  /* 0x0000000200087223 */ /* 0x000fc800000000ff */
[----:B------:R-:W-:-:S04]  /*0f80*/  FFMA R19, -R9, R8, R2 ;  /* 0x0000000809137223 */ /* 0x000fc80000000102 */
[----:B------:R-:W-:Y:S01]  /*0f90*/  FFMA R0, R0, R19, R8 ;  /* 0x0000001300007223 */ /* 0x000fe20000000008 */
[----:B0--3--:R-:W-:Y:S06]  /*0fa0*/  @!P0 BRA `(.L_x_12) ;  /* 0x0000000000108947 */ /* 0x009fec0003800000 */
[----:B------:R-:W-:Y:S01]  /*0fb0*/  IMAD.MOV.U32 R3, RZ, RZ, R9 ;  /* 0x000000ffff037224 */ /* 0x000fe200078e0009 */
[----:B------:R-:W-:-:S07]  /*0fc0*/  MOV R10, 0xfe0 ;  /* 0x00000fe0000a7802 */ /* 0x000fce0000000f00 */
[----:B-----5:R-:W-:Y:S05]  /*0fd0*/  CALL.REL.NOINC `($__internal_0_$__cuda_sm3x_div_rn_noftz_f32_slowpath) ;  /* 0x0000000000307944 */ /* 0x020fea0003c00000 */
[----:B------:R-:W-:-:S07]  /*0fe0*/  MOV R0, R8 ;  /* 0x0000000800007202 */ /* 0x000fce0000000f00 */
.L_x_12:
[----:B------:R-:W-:Y:S05]  /*0ff0*/  BSYNC.RECONVERGENT B0 ;  /* 0x0000000000007941 */ /* 0x000fea0003800200 */
.L_x_11:
[C---:B-----5:R-:W-:Y:S01]  /*1000*/  FADD R3, -R11.reuse, 1 ;  /* 0x3f8000000b037421 */ /* 0x060fe20000000100 */
[----:B------:R-:W-:-:S04]  /*1010*/  FSETP.GEU.AND P0, PT, R11, R0, PT ;  /* 0x000000000b00720b */ /* 0x000fc80003f0e000 */
[----:B------:R-:W-:-:S04]  /*1020*/  FSET.BF.LT.AND R3, R0, R3, PT ;  /* 0x000000030003720a */ /* 0x000fc80003801000 */
[----:B------:R-:W-:-:S05]  /*1030*/  FSEL R3, R3, RZ, !P0 ;  /* 0x000000ff03037208 */ /* 0x000fca0004000000 */
[----:B------:R0:W-:Y:S04]  /*1040*/  STG.E desc[UR4][R4.64], R3 ;  /* 0x0000000304007986 */ /* 0x0001e8000c101904 */
[----:B------:R-:W2:Y:S02]  /*1050*/  LDG.E R6, desc[UR4][R6.64] ;  /* 0x0000000406067981 */ /* 0x000ea4000c1e1900 */
[----:B--2---:R-:W-:-:S13]  /*1060*/  FSETP.GEU.AND P0, PT, R6, RZ, PT ;  /* 0x000000ff0600720b */ /* 0x004fda0003f0e000 */
[----:B0-----:R-:W-:Y:S05]  /*1070*/  @P0 EXIT ;  /* 0x000000000000094d */ /* 0x001fea0003800000 */
[----:B------:R-:W-:Y:S01]  /*1080*/  STG.E desc[UR4][R4.64], RZ ;  /* 0x000000ff04007986 */ /* 0x000fe2000c101904 */
[----:B------:R-:W-:Y:S05]  /*1090*/  EXIT ;  /* 0x000000000000794d */ /* 0x000fea0003800000 */
        .weak           $__internal_0_$__cuda_sm3x_div_rn_noftz_f32_slowpath
        .type           $__internal_0_$__cuda_sm3x_div_rn_noftz_f32_slowpath,@function
        .size           $__internal_0_$__cuda_sm3x_div_rn_noftz_f32_slowpath,(.L_x_126 - $__internal_0_$__cuda_sm3x_div_rn_noftz_f32_slowpath)
$__internal_0_$__cuda_sm3x_div_rn_noftz_f32_slowpath:
[----:B------:R-:W-:Y:S01]  /*10a0*/  SHF.R.U32.HI R8, RZ, 0x17, R3 ;  /* 0x00000017ff087819 */ /* 0x000fe20000011603 */
[----:B------:R-:W-:Y:S01]  /*10b0*/  BSSY.RECONVERGENT B1, `(.L_x_13) ;  /* 0x0000062000017945 */ /* 0x000fe20003800200 */
[----:B------:R-:W-:Y:S02]  /*10c0*/  SHF.R.U32.HI R13, RZ, 0x17, R2 ;  /* 0x00000017ff0d7819 */ /* 0x000fe40000011602 */
[----:B------:R-:W-:Y:S02]  /*10d0*/  LOP3.LUT R8, R8, 0xff, RZ, 0xc0, !PT ;  /* 0x000000ff08087812 */ /* 0x000fe400078ec0ff */
[----:B------:R-:W-:-:S03]  /*10e0*/  LOP3.LUT R13, R13, 0xff, RZ, 0xc0, !PT ;  /* 0x000000ff0d0d7812 */ /* 0x000fc600078ec0ff */
[----:B------:R-:W-:Y:S01]  /*10f0*/  VIADD R15, R8, 0xffffffff ;  /* 0xffffffff080f7836 */ /* 0x000fe20000000000 */
[----:B------:R-:W-:-:S04]  /*1100*/  IADD3 R14, PT, PT, R13, -0x1, RZ ;  /* 0xffffffff0d0e7810 */ /* 0x000fc80007ffe0ff */
[----:B------:R-:W-:-:S04]  /*1110*/  ISETP.GT.U32.AND P0, PT, R15, 0xfd, PT ;  /* 0x000000fd0f00780c */ /* 0x000fc80003f04070 */
[----:B------:R-:W-:-:S13]  /*1120*/  ISETP.GT.U32.OR P0, PT, R14, 0xfd, P0 ;  /* 0x000000fd0e00780c */ /* 0x000fda0000704470 */
[----:B------:R-:W-:Y:S01]  /*1130*/  @!P0 IMAD.MOV.U32 R12, RZ, RZ, RZ ;  /* 0x000000ffff0c8224 */ /* 0x000fe200078e00ff */
[----:B------:R-:W-:Y:S06]  /*1140*/  @!P0 BRA `(.L_x_14) ;  /* 0x00000000005c8947 */ /* 0x000fec0003800000 */
[----:B------:R-:W-:Y:S02]  /*1150*/  FSETP.GTU.FTZ.AND P0, PT, |R2|, +INF , PT ;  /* 0x7f8000000200780b */ /* 0x000fe40003f1c200 */
[----:B------:R-:W-:-:S04]  /*1160*/  FSETP.GTU.FTZ.AND P1, PT, |R3|, +INF , PT ;  /* 0x7f8000000300780b */ /* 0x000fc80003f3c200 */
[----:B------:R-:W-:-:S13]  /*1170*/  PLOP3.LUT P0, PT, P0, P1, PT, 0xf8, 0x8f ;  /* 0x00000000008f781c */ /* 0x000fda0000703f70 */
[----:B------:R-:W-:Y:S05]  /*1180*/  @P0 BRA `(.L_x_15) ;  /* 0x00000004004c0947 */ /* 0x000fea0003800000 */
[----:B------:R-:W-:-:S13]  /*1190*/  LOP3.LUT P0, RZ, R3, 0x7fffffff, R2, 0xc8, !PT ;  /* 0x7fffffff03ff7812 */ /* 0x000fda000780c802 */
[----:B------:R-:W-:Y:S05]  /*11a0*/  @!P0 BRA `(.L_x_16) ;  /* 0x00000004003c8947 */ /* 0x000fea0003800000 */
[C---:B------:R-:W-:Y:S02]  /*11b0*/  FSETP.NEU.FTZ.AND P3, PT, |R2|.reuse, +INF , PT ;  /* 0x7f8000000200780b */ /* 0x040fe40003f7d200 */
[----:B------:R-:W-:Y:S02]  /*11c0*/  FSETP.NEU.FTZ.AND P1, PT, |R3|, +INF , PT ;  /* 0x7f8000000300780b */ /* 0x000fe40003f3d200 */
[----:B------:R-:W-:-:S11]  /*11d0*/  FSETP.NEU.FTZ.AND P0, PT, |R2|, +INF , PT ;  /* 0x7f8000000200780b */ /* 0x000fd60003f1d200 */
[----:B------:R-:W-:Y:S05]  /*11e0*/  @!P1 BRA !P3, `(.L_x_16) ;  /* 0x00000004002c9947 */ /* 0x000fea0005800000 */
[----:B------:R-:W-:-:S04]  /*11f0*/  LOP3.LUT P3, RZ, R2, 0x7fffffff, RZ, 0xc0, !PT ;  /* 0x7fffffff02ff7812 */ /* 0x000fc8000786c0ff */
[----:B------:R-:W-:-:S13]  /*1200*/  PLOP3.LUT P1, PT, P1, P3, PT, 0x2f, 0xf2 ;  /* 0x0000000000f2781c */ /* 0x000fda0000f26577 */
[----:B------:R-:W-:Y:S05]  /*1210*/  @P1 BRA `(.L_x_17) ;  /* 0x0000000400181947 */ /* 0x000fea0003800000 */
[----:B------:R-:W-:-:S04]  /*1220*/  LOP3.LUT P1, RZ, R3, 0x7fffffff, RZ, 0xc0, !PT ;  /* 0x7fffffff03ff7812 */ /* 0x000fc8000782c0ff */
[----:B------:R-:W-:-:S13]  /*1230*/  PLOP3.LUT P0, PT, P0, P1, PT, 0x2f, 0xf2 ;  /* 0x0000000000f2781c */ /* 0x000fda0000702577 */
[----:B------:R-:W-:Y:S05]  /*1240*/  @P0 BRA `(.L_x_18) ;  /* 0x0000000400000947 */ /* 0x000fea0003800000 */
[----:B------:R-:W-:Y:S02]  /*1250*/  ISETP.GE.AND P0, PT, R14, RZ, PT ;  /* 0x000000ff0e00720c */ /* 0x000fe40003f06270 */
[----:B------:R-:W-:-:S11]  /*1260*/  ISETP.GE.AND P1, PT, R15, RZ, PT ;  /* 0x000000ff0f00720c */ /* 0x000fd60003f26270 */
[----:B------:R-:W-:Y:S01]  /*1270*/  @P0 MOV R12, RZ ;  /* 0x000000ff000c0202 */ /* 0x000fe20000000f00 */
[----:B------:R-:W-:Y:S02]  /*1280*/  @!P0 IMAD.MOV.U32 R12, RZ, RZ, -0x40 ;  /* 0xffffffc0ff0c8424 */ /* 0x000fe400078e00ff */
[----:B------:R-:W-:Y:S01]  /*1290*/  @!P0 FFMA R2, R2, 1.84467440737095516160e+19, RZ ;  /* 0x5f80000002028823 */ /* 0x000fe200000000ff */
[----:B------:R-:W-:Y:S02]  /*12a0*/  @!P1 FFMA R3, R3, 1.84467440737095516160e+19, RZ ;  /* 0x5f80000003039823 */ /* 0x000fe400000000ff */
[----:B------:R-:W-:-:S07]  /*12b0*/  @!P1 IADD3 R12, PT, PT, R12, 0x40, RZ ;  /* 0x000000400c0c9810 */ /* 0x000fce0007ffe0ff */
.L_x_14:
[----:B------:R-:W-:Y:S01]  /*12c0*/  LEA R14, R8, 0xc0800000, 0x17 ;  /* 0xc0800000080e7811 */ /* 0x000fe200078eb8ff */
[----:B------:R-:W-:Y:S01]  /*12d0*/  BSSY.RECONVERGENT B2, `(.L_x_19) ;  /* 0x0000036000027945 */ /* 0x000fe20003800200 */
[----:B------:R-:W-:-:S03]  /*12e0*/  IADD3 R13, PT, PT, R13, -0x7f, RZ ;  /* 0xffffff810d0d7810 */ /* 0x000fc60007ffe0ff */
[----:B------:R-:W-:Y:S02]  /*12f0*/  IMAD.IADD R16, R3, 0x1, -R14 ;  /* 0x0000000103107824 */ /* 0x000fe400078e0a0e */
[C---:B------:R-:W-:Y:S01]  /*1300*/  IMAD R2, R13.reuse, -0x800000, R2 ;  /* 0xff8000000d027824 */ /* 0x040fe200078e0202 */
[----:B------:R-:W-:Y:S01]  /*1310*/  IADD3 R13, PT, PT, R13, 0x7f, -R8 ;  /* 0x0000007f0d0d7810 */ /* 0x000fe20007ffe808 */
[----:B------:R-:W0:Y:S01]  /*1320*/  MUFU.RCP R14, R16 ;  /* 0x00000010000e7308 */ /* 0x000e220000001000 */
[----:B------:R-:W-:-:S03]  /*1330*/  FADD.FTZ R3, -R16, -RZ ;  /* 0x800000ff10037221 */ /* 0x000fc60000010100 */
[----:B------:R-:W-:Y:S02]  /*1340*/  IMAD.IADD R13, R13, 0x1, R12 ;  /* 0x000000010d0d7824 */ /* 0x000fe400078e020c */
[----:B0-----:R-:W-:-:S04]  /*1350*/  FFMA R15, R14, R3, 1 ;  /* 0x3f8000000e0f7423 */ /* 0x001fc80000000003 */
[----:B------:R-:W-:-:S04]  /*1360*/  FFMA R14, R14, R15, R14 ;  /* 0x0000000f0e0e7223 */ /* 0x000fc8000000000e */
[----:B------:R-:W-:-:S04]  /*1370*/  FFMA R15, R2, R14, RZ ;  /* 0x0000000e020f7223 */ /* 0x000fc800000000ff */
[----:B------:R-:W-:-:S04]  /*1380*/  FFMA R18, R3, R15, R2 ;  /* 0x0000000f03127223 */ /* 0x000fc80000000002 */
[----:B------:R-:W-:-:S04]  /*1390*/  FFMA R15, R14, R18, R15 ;  /* 0x000000120e0f7223 */ /* 0x000fc8000000000f */
[----:B------:R-:W-:-:S04]  /*13a0*/  FFMA R2, R3, R15, R2 ;  /* 0x0000000f03027223 */ /* 0x000fc80000000002 */
[----:B------:R-:W-:-:S05]  /*13b0*/  FFMA R3, R14, R2, R15 ;  /* 0x000000020e037223 */ /* 0x000fca000000000f */
[----:B------:R-:W-:-:S04]  /*13c0*/  SHF.R.U32.HI R8, RZ, 0x17, R3 ;  /* 0x00000017ff087819 */ /* 0x000fc80000011603 */
[----:B------:R-:W-:-:S04]  /*13d0*/  LOP3.LUT R8, R8, 0xff, RZ, 0xc0, !PT ;  /* 0x000000ff08087812 */ /* 0x000fc800078ec0ff */
[----:B------:R-:W-:-:S05]  /*13e0*/  IADD3 R8, PT, PT, R8, R13, RZ ;  /* 0x0000000d08087210 */ /* 0x000fca0007ffe0ff */
[----:B------:R-:W-:-:S05]  /*13f0*/  VIADD R12, R8, 0xffffffff ;  /* 0xffffffff080c7836 */ /* 0x000fca0000000000 */
[----:B------:R-:W-:-:S13]  /*1400*/  ISETP.GE.U32.AND P0, PT, R12, 0xfe, PT ;  /* 0x000000fe0c00780c */ /* 0x000fda0003f06070 */
[----:B------:R-:W-:Y:S05]  /*1410*/  @!P0 BRA `(.L_x_20) ;  /* 0x0000000000808947 */ /* 0x000fea0003800000 */
[----:B------:R-:W-:-:S13]  /*1420*/  ISETP.GT.AND P0, PT, R8, 0xfe, PT ;  /* 0x000000fe0800780c */ /* 0x000fda0003f04270 */
[----:B------:R-:W-:Y:S05]  /*1430*/  @P0 BRA `(.L_x_21) ;  /* 0x00000000006c0947 */ /* 0x000fea0003800000 */
[----:B------:R-:W-:-:S13]  /*1440*/  ISETP.GE.AND P0, PT, R8, 0x1, PT ;  /* 0x000000010800780c */ /* 0x000fda0003f06270 */
[----:B------:R-:W-:Y:S05]  /*1450*/  @P0 BRA `(.L_x_22) ;  /* 0x0000000000740947 */ /* 0x000fea0003800000 */
[----:B------:R-:W-:Y:S02]  /*1460*/  ISETP.GE.AND P0, PT, R8, -0x18, PT ;  /* 0xffffffe80800780c */ /* 0x000fe40003f06270 */
[----:B------:R-:W-:-:S11]  /*1470*/  LOP3.LUT R3, R3, 0x80000000, RZ, 0xc0, !PT ;  /* 0x8000000003037812 */ /* 0x000fd600078ec0ff */
[----:B------:R-:W-:Y:S05]  /*1480*/  @!P0 BRA `(.L_x_22) ;  /* 0x0000000000688947 */ /* 0x000fea0003800000 */
[-CC-:B------:R-:W-:Y:S01]  /*1490*/  FFMA.RZ R12, R14, R2.reuse, R15.reuse ;  /* 0x000000020e0c7223 */ /* 0x180fe2000000c00f */
[C---:B------:R-:W-:Y:S02]  /*14a0*/  ISETP.NE.AND P3, PT, R8.reuse, RZ, PT ;  /* 0x000000ff0800720c */ /* 0x040fe40003f65270 */
[----:B------:R-:W-:Y:S02]  /*14b0*/  ISETP.NE.AND P1, PT, R8, RZ, PT ;  /* 0x000000ff0800720c */ /* 0x000fe40003f25270 */
[----:B------:R-:W-:Y:S01]  /*14c0*/  LOP3.LUT R13, R12, 0x7fffff, RZ, 0xc0, !PT ;  /* 0x007fffff0c0d7812 */ /* 0x000fe200078ec0ff */
[CCC-:B------:R-:W-:Y:S01]  /*14d0*/  FFMA.RP R12, R14.reuse, R2.reuse, R15.reuse ;  /* 0x000000020e0c7223 */ /* 0x1c0fe2000000800f */
[----:B------:R-:W-:Y:S01]  /*14e0*/  FFMA.RM R15, R14, R2, R15 ;  /* 0x000000020e0f7223 */ /* 0x000fe2000000400f */
[----:B------:R-:W-:Y:S01]  /*14f0*/  IADD3 R2, PT, PT, R8, 0x20, RZ ;  /* 0x0000002008027810 */ /* 0x000fe20007ffe0ff */
[----:B------:R-:W-:Y:S01]  /*1500*/  IMAD.MOV R8, RZ, RZ, -R8 ;  /* 0x000000ffff087224 */ /* 0x000fe200078e0a08 */
[----:B------:R-:W-:-:S02]  /*1510*/  LOP3.LUT R13, R13, 0x800000, RZ, 0xfc, !PT ;  /* 0x008000000d0d7812 */ /* 0x000fc400078efcff */
[----:B------:R-:W-:Y:S02]  /*1520*/  FSETP.NEU.FTZ.AND P0, PT, R12, R15, PT ;  /* 0x0000000f0c00720b */ /* 0x000fe40003f1d000 */
[----:B------:R-:W-:Y:S02]  /*1530*/  SHF.L.U32 R2, R13, R2, RZ ;  /* 0x000000020d027219 */ /* 0x000fe400000006ff */
[----:B------:R-:W-:Y:S02]  /*1540*/  SEL R8, R8, RZ, P3 ;  /* 0x000000ff08087207 */ /* 0x000fe40001800000 */
[----:B------:R-:W-:Y:S02]  /*1550*/  ISETP.NE.AND P1, PT, R2, RZ, P1 ;  /* 0x000000ff0200720c */ /* 0x000fe40000f25270 */
[----:B------:R-:W-:Y:S02]  /*1560*/  SHF.R.U32.HI R8, RZ, R8, R13 ;  /* 0x00000008ff087219 */ /* 0x000fe4000001160d */
[----:B------:R-:W-:-:S02]  /*1570*/  PLOP3.LUT P0, PT, P0, P1, PT, 0xf8, 0x8f ;  /* 0x00000000008f781c */ /* 0x000fc40000703f70 */
[----:B------:R-:W-:Y:S02]  /*1580*/  SHF.R.U32.HI R13, RZ, 0x1, R8 ;  /* 0x00000001ff0d7819 */ /* 0x000fe40000011608 */
[----:B------:R-:W-:-:S04]  /*1590*/  SEL R2, RZ, 0x1, !P0 ;  /* 0x00000001ff027807 */ /* 0x000fc80004000000 */
[----:B------:R-:W-:-:S04]  /*15a0*/  LOP3.LUT R15, R2, 0x1, R13, 0xf8, !PT ;  /* 0x00000001020f7812 */ /* 0x000fc800078ef80d */
[----:B------:R-:W-:-:S04]  /*15b0*/  LOP3.LUT R8, R15, R8, RZ, 0xc0, !PT ;  /* 0x000000080f087212 */ /* 0x000fc800078ec0ff */
[----:B------:R-:W-:-:S04]  /*15c0*/  IADD3 R8, PT, PT, R13, R8, RZ ;  /* 0x000000080d087210 */ /* 0x000fc80007ffe0ff */
[----:B------:R-:W-:Y:S01]  /*15d0*/  LOP3.LUT R3, R8, R3, RZ, 0xfc, !PT ;  /* 0x0000000308037212 */ /* 0x000fe200078efcff */
[----:B------:R-:W-:Y:S06]  /*15e0*/  BRA `(.L_x_22) ;  /* 0x0000000000107947 */ /* 0x000fec0003800000 */
.L_x_21:
[----:B------:R-:W-:-:S04]  /*15f0*/  LOP3.LUT R3, R3, 0x80000000, RZ, 0xc0, !PT ;  /* 0x8000000003037812 */ /* 0x000fc800078ec0ff */
[----:B------:R-:W-:Y:S01]  /*1600*/  LOP3.LUT R3, R3, 0x7f800000, RZ, 0xfc, !PT ;  /* 0x7f80000003037812 */ /* 0x000fe200078efcff */
[----:B------:R-:W-:Y:S06]  /*1610*/  BRA `(.L_x_22) ;  /* 0x0000000000047947 */ /* 0x000fec0003800000 */
.L_x_20:
[----:B------:R-:W-:-:S07]  /*1620*/  IMAD R3, R13, 0x800000, R3 ;  /* 0x008000000d037824 */ /* 0x000fce00078e0203 */
.L_x_22:
[----:B------:R-:W-:Y:S05]  /*1630*/  BSYNC.RECONVERGENT B2 ;  /* 0x0000000000027941 */ /* 0x000fea0003800200 */
.L_x_19:
[----:B------:R-:W-:Y:S05]  /*1640*/  BRA `(.L_x_23) ;  /* 0x0000000000207947 */ /* 0x000fea0003800000 */
.L_x_18:
[----:B------:R-:W-:-:S04]  /*1650*/  LOP3.LUT R3, R3, 0x80000000, R2, 0x48, !PT ;  /* 0x8000000003037812 */ /* 0x000fc800078e4802 */
[----:B------:R-:W-:Y:S01]  /*1660*/  LOP3.LUT R3, R3, 0x7f800000, RZ, 0xfc, !PT ;  /* 0x7f80000003037812 */ /* 0x000fe200078efcff */
[----:B------:R-:W-:Y:S06]  /*1670*/  BRA `(.L_x_23) ;  /* 0x0000000000147947 */ /* 0x000fec0003800000 */
.L_x_17:
[----:B------:R-:W-:Y:S01]  /*1680*/  LOP3.LUT R3, R3, 0x80000000, R2, 0x48, !PT ;  /* 0x8000000003037812 */ /* 0x000fe200078e4802 */
[----:B------:R-:W-:Y:S06]  /*1690*/  BRA `(.L_x_23) ;  /* 0x00000000000c7947 */ /* 0x000fec0003800000 */
.L_x_16:
[----:B------:R-:W0:Y:S01]  /*16a0*/  MUFU.RSQ R3, -QNAN ;  /* 0xffc0000000037908 */ /* 0x000e220000001400 */
[----:B------:R-:W-:Y:S05]  /*16b0*/  BRA `(.L_x_23) ;  /* 0x0000000000047947 */ /* 0x000fea0003800000 */
.L_x_15:
[----:B------:R-:W-:-:S07]  /*16c0*/  FADD.FTZ R3, R2, R3 ;  /* 0x0000000302037221 */ /* 0x000fce0000010000 */
.L_x_23:
[----:B------:R-:W-:Y:S05]  /*16d0*/  BSYNC.RECONVERGENT B1 ;  /* 0x0000000000017941 */ /* 0x000fea0003800200 */
.L_x_13:
[----:B0-----:R-:W-:Y:S01]  /*16e0*/  MOV R8, R3 ;  /* 0x0000000300087202 */ /* 0x001fe20000000f00 */
[----:B------:R-:W-:Y:S02]  /*16f0*/  HFMA2 R3, -RZ, RZ, 0, 0 ;  /* 0x00000000ff037431 */ /* 0x000fe400000001ff */
[----:B------:R-:W-:-:S04]  /*1700*/  IMAD.MOV.U32 R2, RZ, RZ, R10 ;  /* 0x000000ffff027224 */ /* 0x000fc800078e000a */
[----:B------:R-:W-:Y:S05]  /*1710*/  RET.REL.NODEC R2 `(warpToRef) ;  /* 0xffffffe802387950 */ /* 0x000fea0003c3ffff */
.L_x_24:
        /* <DEDUP_REMOVED lines=14> */
.L_x_126:


//--------------------- .text.depthFromFlow       --------------------------
	.section	.text.depthFromFlow,"ax",@progbits
	.align	128
        .global         depthFromFlow
        .type           depthFromFlow,@function
        .size           depthFromFlow,(.L_x_128 - depthFromFlow)
        .other          depthFromFlow,@"STO_CUDA_ENTRY STV_DEFAULT"
depthFromFlow:
.text.depthFromFlow:
[----:B------:R-:W-:Y:S01]  /*0000*/  LDC R1, c[0x0][0x37c] ;  /* 0x0000df00ff017b82 */ /* 0x000fe20000000800 */
[----:B------:R-:W0:Y:S01]  /*0010*/  S2R R6, SR_CTAID.X ;  /* 0x0000000000067919 */ /* 0x000e220000002500 */
[----:B------:R-:W0:Y:S01]  /*0020*/  LDCU UR4, c[0x0][0x360] ;  /* 0x00006c00ff0477ac */ /* 0x000e220008000800 */
[----:B------:R-:W0:Y:S01]  /*0030*/  S2R R7, SR_TID.X ;  /* 0x0000000000077919 */ /* 0x000e220000002100 */
[----:B------:R-:W1:Y:S01]  /*0040*/  LDCU UR5, c[0x0][0x364] ;  /* 0x00006c80ff0577ac */ /* 0x000e620008000800 */
[----:B------:R-:W1:Y:S01]  /*0050*/  S2R R5, SR_CTAID.Y ;  /* 0x0000000000057919 */ /* 0x000e620000002600 */
[----:B------:R-:W2:Y:S01]  /*0060*/  LDCU.64 UR6, c[0x0][0x3a0] ;  /* 0x00007400ff0677ac */ /* 0x000ea20008000a00 */
[----:B------:R-:W1:Y:S01]  /*0070*/  S2R R0, SR_TID.Y ;  /* 0x0000000000007919 */ /* 0x000e620000002200 */
[----:B------:R-:W3:Y:S01]  /*0080*/  LDCU.64 UR8, c[0x0][0x380] ;  /* 0x00007000ff0877ac */ /* 0x000ee20008000a00 */
[----:B0-----:R-:W-:Y:S02]  /*0090*/  IMAD R6, R6, UR4, R7 ;  /* 0x0000000406067c24 */ /* 0x001fe4000f8e0207 */
[----:B------:R-:W-:-:S02]  /*00a0*/  IMAD.MOV.U32 R7, RZ, RZ, RZ ;  /* 0x000000ffff077224 */ /* 0x000fc400078e00ff */
[----:B-1----:R-:W-:Y:S01]  /*00b0*/  IMAD R5, R5, UR5, R0 ;  /* 0x0000000505057c24 */ /* 0x002fe2000f8e0200 */
[----:B------:R-:W0:Y:S03]  /*00c0*/  LDCU.64 UR4, c[0x0][0x358] ;  /* 0x00006b00ff0477ac */ /* 0x000e260008000a00 */
[----:B--2---:R-:W-:-:S04]  /*00d0*/  IMAD.WIDE.U32 R2, R5, UR6, R6 ;  /* 0x0000000605027c25 */ /* 0x004fc8000f8e0006 */
[----:B------:R-:W-:Y:S01]  /*00e0*/  IMAD R11, R5, UR7, R3 ;  /* 0x00000007050b7c24 */ /* 0x000fe2000f8e0203 */
[----:B------:R-:W1:Y:S01]  /*00f0*/  LDCU.64 UR6, c[0x0][0x3a0] ;  /* 0x00007400ff0677ac */ /* 0x000e620008000a00 */
[----:B------:R-:W-:-:S03]  /*0100*/  IMAD.SHL.U32 R10, R2, 0x4, RZ ;  /* 0x00000004020a7824 */ /* 0x000fc600078e00ff */
[----:B------:R-:W-:Y:S02]  /*0110*/  SHF.L.U64.HI R11, R2, 0x2, R11 ;  /* 0x00000002020b7819 */ /* 0x000fe4000001020b */
[----:B---3--:R-:W-:-:S04]  /*0120*/  IADD3 R14, P0, PT, R10, UR8, RZ ;  /* 0x000000080a0e7c10 */ /* 0x008fc8000ff1e0ff */
[----:B------:R-:W-:-:S05]  /*0130*/  IADD3.X R15, PT, PT, R11, UR9, RZ, P0, !PT ;  /* 0x000000090b0f7c10 */ /* 0x000fca00087fe4ff */
[----:B0-----:R0:W2:Y:S01]  /*0140*/  LDG.E R0, desc[UR4][R14.64] ;  /* 0x000000040e007981 */ /* 0x0010a2000c1e1900 */
[----:B------:R-:W-:Y:S01]  /*0150*/  I2FP.F32.U32 R8, R6 ;  /* 0x0000000600087245 */ /* 0x000fe20000201000 */
[----:B------:R-:W-:Y:S01]  /*0160*/  IMAD.MOV.U32 R6, RZ, RZ, 0x1 ;  /* 0x00000001ff067424 */ /* 0x000fe200078e00ff */
[----:B-1----:R-:W1:Y:S01]  /*0170*/  I2F.F64.S64 R4, UR6 ;  /* 0x0000000600047d12 */ /* 0x002e620008301c00 */
[----:B------:R-:W-:Y:S07]  /*0180*/  BSSY.RECONVERGENT B0, `(.L_x_25) ;  /* 0x000001d000007945 */ /* 0x000fee0003800200 */
[----:B------:R-:W3:Y:S01]  /*0190*/  I2F.S64 R13, UR6 ;  /* 0x00000006000d7d12 */ /* 0x000ee20008301400 */
[----:B------:R-:W-:Y:S01]  /*01a0*/  UMOV UR6, 0x60000000 ;  /* 0x6000000000067882 */ /* 0x000fe20000000000 */
[----:B------:R-:W-:-:S06]  /*01b0*/  UMOV UR7, 0x400921fb ;  /* 0x400921fb00077882 */ /* 0x000fcc0000000000 */
[----:B-1----:R-:W1:Y:S01]  /*01c0*/  MUFU.RCP64H R7, R5 ;  /* 0x0000000500077308 */ /* 0x002e620000001800 */
[----:B---3--:R-:W-:-:S04]  /*01d0*/  FADD R8, R13, -R8 ;  /* 0x800000080d087221 */ /* 0x008fc80000000000 */
[----:B------:R-:W-:Y:S01]  /*01e0*/  FADD R12, R8, -1 ;  /* 0xbf800000080c7421 */ /* 0x000fe20000000000 */
[----:B-1----:R-:W-:-:S08]  /*01f0*/  DFMA R2, -R4, R6, 1 ;  /* 0x3ff000000402742b */ /* 0x002fd00000000106 */
[----:B------:R-:W-:Y:S02]  /*0200*/  DFMA R8, R2, R2, R2 ;  /* 0x000000020208722b */ /* 0x000fe40000000002 */
[----:B------:R-:W1:Y:S06]  /*0210*/  F2F.F64.F32 R2, R12 ;  /* 0x0000000c00027310 */ /* 0x000e6c0000201800 */
[----:B------:R-:W-:-:S08]  /*0220*/  DFMA R8, R6, R8, R6 ;  /* 0x000000080608722b */ /* 0x000fd00000000006 */
[----:B0-----:R-:W-:Y:S02]  /*0230*/  DFMA R14, -R4, R8, 1 ;  /* 0x3ff00000040e742b */ /* 0x001fe40000000108 */
[----:B-1----:R-:W-:-:S06]  /*0240*/  DADD R2, R2, 0.5 ;  /* 0x3fe0000002027429 */ /* 0x002fcc0000000000 */
[----:B------:R-:W-:Y:S02]  /*0250*/  DFMA R14, R8, R14, R8 ;  /* 0x0000000e080e722b */ /* 0x000fe40000000008 */
[----:B------:R-:W-:-:S08]  /*0260*/  DMUL R6, R2, UR6 ;  /* 0x0000000602067c28 */ /* 0x000fd00008000000 */
[----:B------:R-:W-:Y:S02]  /*0270*/  DMUL R2, R6, R14 ;  /* 0x0000000e06027228 */ /* 0x000fe40000000000 */
[----:B------:R-:W-:-:S06]  /*0280*/  FSETP.GEU.AND P2, PT, |R7|, 6.5827683646048100446e-37, PT ;  /* 0x036000000700780b */ /* 0x000fcc0003f4e200 */
[----:B------:R-:W-:-:S08]  /*0290*/  DFMA R8, -R4, R2, R6 ;  /* 0x000000020408722b */ /* 0x000fd00000000106 */
[----:B------:R-:W-:-:S10]  /*02a0*/  DFMA R2, R14, R8, R2 ;  /* 0x000000080e02722b */ /* 0x000fd40000000002 */
[----:B------:R-:W-:-:S05]  /*02b0*/  FFMA R8, RZ, R5, R3 ;  /* 0x00000005ff087223 */ /* 0x000fca0000000003 */
[----:B------:R-:W-:Y:S02]  /*02c0*/  FSETP.GT.AND P1, PT, |R8|, 1.469367938527859385e-39, PT ;  /* 0x001000000800780b */ /* 0x000fe40003f24200 */
[C---:B--2---:R-:W-:Y:S01]  /*02d0*/  FSETP.GEU.AND P0, PT, R0.reuse, 0.0010000000474974513054, PT ;  /* 0x3a83126f0000780b */ /* 0x044fe20003f0e000 */
[----:B------:R-:W-:-:S05]  /*02e0*/  FMUL R0, R0, 3.1415927410125732422 ;  /* 0x40490fdb00007820 */ /* 0x000fca0000400000 */
[----:B------:R-:W-:-:S05]  /*02f0*/  FSEL R0, R0, 0.0031415929552167654037, P0 ;  /* 0x3b4de32f00007808 */ /* 0x000fca0000000000 */
[----:B------:R-:W-:Y:S05]  /*0300*/  @P1 BRA P2, `(.L_x_26) ;  /* 0x0000000000101947 */ /* 0x000fea0001000000 */
[----:B------:R-:W-:-:S07]  /*0310*/  MOV R12, 0x330 ;  /* 0x00000330000c7802 */ /* 0x000fce0000000f00 */
[----:B------:R-:W-:Y:S05]  /*0320*/  CALL.REL.NOINC `($__internal_1_$__cuda_sm20_div_rn_f64_full) ;  /* 0x0000000000bc7944 */ /* 0x000fea0003c00000 */
[----:B------:R-:W-:Y:S02]  /*0330*/  IMAD.MOV.U32 R2, RZ, RZ, R14 ;  /* 0x000000ffff027224 */ /* 0x000fe400078e000e */
[----:B------:R-:W-:-:S07]  /*0340*/  IMAD.MOV.U32 R3, RZ, RZ, R15 ;  /* 0x000000ffff037224 */ /* 0x000fce00078e000f */
.L_x_26:
[----:B------:R-:W-:Y:S05]  /*0350*/  BSYNC.RECONVERGENT B0 ;  /* 0x0000000000007941 */ /* 0x000fea0003800200 */
.L_x_25:
[----:B------:R-:W0:Y:S01]  /*0360*/  MUFU.RCP R4, R13 ;  /* 0x0000000d00047308 */ /* 0x000e220000001000 */
[----:B------:R-:W-:Y:S07]  /*0370*/  BSSY.RECONVERGENT B0, `(.L_x_27) ;  /* 0x000000d000007945 */ /* 0x000fee0003800200 */
[----:B------:R-:W1:Y:S08]  /*0380*/  FCHK P0, R0, R13 ;  /* 0x0000000d00007302 */ /* 0x000e700000000000 */
[----:B------:R2:W3:Y:S01]  /*0390*/  F2F.F32.F64 R5, R2 ;  /* 0x0000000200057310 */ /* 0x0004e20000301000 */
[----:B0-----:R-:W-:-:S04]  /*03a0*/  FFMA R7, -R13, R4, 1 ;  /* 0x3f8000000d077423 */ /* 0x001fc80000000104 */
[----:B------:R-:W-:-:S04]  /*03b0*/  FFMA R7, R4, R7, R4 ;  /* 0x0000000704077223 */ /* 0x000fc80000000004 */
[----:B------:R-:W-:-:S04]  /*03c0*/  FFMA R4, R0, R7, RZ ;  /* 0x0000000700047223 */ /* 0x000fc800000000ff */
[----:B------:R-:W-:-:S04]  /*03d0*/  FFMA R6, -R13, R4, R0 ;  /* 0x000000040d067223 */ /* 0x000fc80000000100 */
[----:B------:R-:W-:Y:S01]  /*03e0*/  FFMA R4, R7, R6, R4 ;  /* 0x0000000607047223 */ /* 0x000fe20000000004 */
[----:B-123--:R-:W-:Y:S06]  /*03f0*/  @!P0 BRA `(.L_x_28) ;  /* 0x0000000000108947 */ /* 0x00efec0003800000 */
[----:B------:R-:W-:Y:S01]  /*0400*/  IMAD.MOV.U32 R3, RZ, RZ, R13 ;  /* 0x000000ffff037224 */ /* 0x000fe200078e000d */
[----:B------:R-:W-:-:S07]  /*0410*/  MOV R6, 0x430 ;  /* 0x0000043000067802 */ /* 0x000fce0000000f00 */
[----:B------:R-:W-:Y:S05]  /*0420*/  CALL.REL.NOINC `($__internal_2_$__cuda_sm3x_div_rn_noftz_f32_slowpath) ;  /* 0x0000000400e87944 */ /* 0x000fea0003c00000 */
[----:B------:R-:W-:-:S07]  /*0430*/  IMAD.MOV.U32 R4, RZ, RZ, R0 ;  /* 0x000000ffff047224 */ /* 0x000fce00078e0000 */
.L_x_28:
[----:B------:R-:W-:Y:S05]  /*0440*/  BSYNC.RECONVERGENT B0 ;  /* 0x0000000000007941 */ /* 0x000fea0003800200 */
.L_x_27:
[----:B------:R-:W-:Y:S01]  /*0450*/  FMUL.RZ R7, R4, 0.15915493667125701904 ;  /* 0x3e22f98304077820 */ /* 0x000fe2000040c000 */
[----:B------:R-:W0:Y:S05]  /*0460*/  LDC.64 R2, c[0x0][0x398] ;  /* 0x0000e600ff027b82 */ /* 0x000e2a0000000a00 */
[----:B------:R-:W1:Y:S01]  /*0470*/  MUFU.SIN R7, R7 ;  /* 0x0000000700077308 */ /* 0x000e620000000400 */
[----:B------:R-:W-:-:S04]  /*0480*/  FADD R5, R5, R4 ;  /* 0x0000000405057221 */ /* 0x000fc80000000000 */
[----:B------:R-:W-:-:S06]  /*0490*/  FMUL.RZ R0, R5, 0.15915493667125701904 ;  /* 0x3e22f98305007820 */ /* 0x000fcc000040c000 */
[----:B------:R-:W2:Y:S08]  /*04a0*/  MUFU.SIN R0, R0 ;  /* 0x0000000000007308 */ /* 0x000eb00000000400 */
[----:B-1----:R-:W1:Y:S01]  /*04b0*/  MUFU.RCP R6, R7 ;  /* 0x0000000700067308 */ /* 0x002e620000001000 */
[----:B0-----:R0:W5:Y:S01]  /*04c0*/  LDG.E R2, desc[UR4][R2.64] ;  /* 0x0000000402027981 */ /* 0x001162000c1e1900 */
[----:B------:R-:W-:Y:S06]  /*04d0*/  BSSY.RECONVERGENT B0, `(.L_x_29) ;  /* 0x000000c000007945 */ /* 0x000fec0003800200 */
[----:B--2---:R-:W2:Y:S01]  /*04e0*/  FCHK P0, R0, R7 ;  /* 0x0000000700007302 */ /* 0x004ea20000000000 */
[----:B-1----:R-:W-:-:S04]  /*04f0*/  FFMA R5, -R7, R6, 1 ;  /* 0x3f80000007057423 */ /* 0x002fc80000000106 */
[----:B------:R-:W-:-:S04]  /*0500*/  FFMA R5, R6, R5, R6 ;  /* 0x0000000506057223 */ /* 0x000fc80000000006 */
[----:B------:R-:W-:-:S04]  /*0510*/  FFMA R6, R0, R5, RZ ;  /* 0x0000000500067223 */ /* 0x000fc800000000ff */
[----:B0-----:R-:W-:-:S04]  /*0520*/  FFMA R3, -R7, R6, R0 ;  /* 0x0000000607037223 */ /* 0x001fc80000000100 */
[----:B------:R-:W-:Y:S01]  /*0530*/  FFMA R3, R5, R3, R6 ;  /* 0x0000000305037223 */ /* 0x000fe20000000006 */
[----:B--2---:R-:W-:Y:S06]  /*0540*/  @!P0 BRA `(.L_x_30) ;  /* 0x0000000000108947 */ /* 0x004fec0003800000 */
[----:B------:R-:W-:Y:S01]  /*0550*/  IMAD.MOV.U32 R3, RZ, RZ, R7 ;  /* 0x000000ffff037224 */ /* 0x000fe200078e0007 */
[----:B------:R-:W-:-:S07]  /*0560*/  MOV R6, 0x580 ;  /* 0x0000058000067802 */ /* 0x000fce0000000f00 */
[----:B-----5:R-:W-:Y:S05]  /*0570*/  CALL.REL.NOINC `($__internal_2_$__cuda_sm3x_div_rn_noftz_f32_slowpath) ;  /* 0x0000000400947944 */ /* 0x020fea0003c00000 */
[----:B------:R-:W-:-:S07]  /*0580*/  IMAD.MOV.U32 R3, RZ, RZ, R0 ;  /* 0x000000ffff037224 */ /* 0x000fce00078e0000 */
.L_x_30:
[----:B------:R-:W-:Y:S05]  /*0590*/  BSYNC.RECONVERGENT B0 ;  /* 0x0000000000007941 */ /* 0x000fea0003800200 */
.L_x_29:
[----:B------:R-:W0:Y:S01]  /*05a0*/  LDCU.64 UR6, c[0x0][0x388] ;  /* 0x00007100ff0677ac */ /* 0x000e220008000a00 */
[----:B-----5:R-:W-:Y:S01]  /*05b0*/  FMUL R2, R2, |R3| ;  /* 0x4000000302027220 */ /* 0x020fe20000400000 */
[----:B------:R-:W-:-:S04]  /*05c0*/  FSETP.GEU.AND P0, PT, R4, 2.0000000233721948462e-07, PT ;  /* 0x3456bf950400780b */ /* 0x000fc80003f0e000 */
[----:B------:R-:W-:Y:S02]  /*05d0*/  FSEL R3, R2, -1, P0 ;  /* 0xbf80000002037808 */ /* 0x000fe40000000000 */
[----:B0-----:R-:W-:-:S04]  /*05e0*/  IADD3 R10, P1, PT, R10, UR6, RZ ;  /* 0x000000060a0a7c10 */ /* 0x001fc8000ff3e0ff */
[----:B------:R-:W-:-:S05]  /*05f0*/  IADD3.X R11, PT, PT, R11, UR7, RZ, P1, !PT ;  /* 0x000000070b0b7c10 */ /* 0x000fca0008ffe4ff */
[----:B------:R-:W-:Y:S01]  /*0600*/  STG.E desc[UR4][R10.64], R3 ;  /* 0x000000030a007986 */ /* 0x000fe2000c101904 */
[----:B------:R-:W-:Y:S05]  /*0610*/  EXIT ;  /* 0x000000000000794d */ /* 0x000fea0003800000 */
        .weak           $__internal_1_$__cuda_sm20_div_rn_f64_full
        .type           $__internal_1_$__cuda_sm20_div_rn_f64_full,@function
        .size           $__internal_1_$__cuda_sm20_div_rn_f64_full,($__internal_2_$__cuda_sm3x_div_rn_noftz_f32_slowpath - $__internal_1_$__cuda_sm20_div_rn_f64_full)
$__internal_1_$__cuda_sm20_div_rn_f64_full:
[C---:B------:R-:W-:Y:S01]  /*0620*/  FSETP.GEU.AND P0, PT, |R5|.reuse, 1.469367938527859385e-39, PT ;  /* 0x001000000500780b */ /* 0x040fe20003f0e200 */
[----:B------:R-:W-:Y:S01]  /*0630*/  IMAD.MOV.U32 R14, RZ, RZ, 0x1 ;  /* 0x00000001ff0e7424 */ /* 0x000fe200078e00ff */
[----:B------:R-:W-:Y:S01]  /*0640*/  LOP3.LUT R2, R5, 0x800fffff, RZ, 0xc0, !PT ;  /* 0x800fffff05027812 */ /* 0x000fe200078ec0ff */
[----:B------:R-:W-:Y:S01]  /*0650*/  IMAD.MOV.U32 R21, RZ, RZ, 0x1ca00000 ;  /* 0x1ca00000ff157424 */ /* 0x000fe200078e00ff */
[C---:B------:R-:W-:Y:S01]  /*0660*/  FSETP.GEU.AND P2, PT, |R7|.reuse, 1.469367938527859385e-39, PT ;  /* 0x001000000700780b */ /* 0x040fe20003f4e200 */
[----:B------:R-:W-:Y:S01]  /*0670*/  BSSY.RECONVERGENT B1, `(.L_x_31) ;  /* 0x0000052000017945 */ /* 0x000fe20003800200 */
[----:B------:R-:W-:Y:S01]  /*0680*/  LOP3.LUT R3, R2, 0x3ff00000, RZ, 0xfc, !PT ;  /* 0x3ff0000002037812 */ /* 0x000fe200078efcff */
[----:B------:R-:W-:Y:S01]  /*0690*/  IMAD.MOV.U32 R2, RZ, RZ, R4 ;  /* 0x000000ffff027224 */ /* 0x000fe200078e0004 */
[----:B------:R-:W-:Y:S02]  /*06a0*/  LOP3.LUT R20, R7, 0x7ff00000, RZ, 0xc0, !PT ;  /* 0x7ff0000007147812 */ /* 0x000fe400078ec0ff */
[----:B------:R-:W-:-:S03]  /*06b0*/  LOP3.LUT R23, R5, 0x7ff00000, RZ, 0xc0, !PT ;  /* 0x7ff0000005177812 */ /* 0x000fc600078ec0ff */
[----:B------:R-:W-:Y:S01]  /*06c0*/  @!P0 DMUL R2, R4, 8.98846567431157953865e+307 ;  /* 0x7fe0000004028828 */ /* 0x000fe20000000000 */
[C---:B------:R-:W-:Y:S01]  /*06d0*/  ISETP.GE.U32.AND P1, PT, R20.reuse, R23, PT ;  /* 0x000000171400720c */ /* 0x040fe20003f26070 */
[----:B------:R-:W-:Y:S02]  /*06e0*/  IMAD.MOV.U32 R22, RZ, RZ, R20 ;  /* 0x000000ffff167224 */ /* 0x000fe400078e0014 */
[----:B------:R-:W-:Y:S02]  /*06f0*/  @!P2 LOP3.LUT R17, R5, 0x7ff00000, RZ, 0xc0, !PT ;  /* 0x7ff000000511a812 */ /* 0x000fe400078ec0ff */
[----:B------:R-:W0:Y:S02]  /*0700*/  MUFU.RCP64H R15, R3 ;  /* 0x00000003000f7308 */ /* 0x000e240000001800 */
[----:B------:R-:W-:Y:S02]  /*0710*/  @!P2 ISETP.GE.U32.AND P3, PT, R20, R17, PT ;  /* 0x000000111400a20c */ /* 0x000fe40003f66070 */
[----:B------:R-:W-:-:S02]  /*0720*/  @!P0 LOP3.LUT R23, R3, 0x7ff00000, RZ, 0xc0, !PT ;  /* 0x7ff0000003178812 */ /* 0x000fc400078ec0ff */
[----:B------:R-:W-:-:S03]  /*0730*/  @!P2 SEL R17, R21, 0x63400000, !P3 ;  /* 0x634000001511a807 */ /* 0x000fc60005800000 */
[----:B------:R-:W-:Y:S01]  /*0740*/  VIADD R25, R23, 0xffffffff ;  /* 0xffffffff17197836 */ /* 0x000fe20000000000 */
[----:B------:R-:W-:-:S04]  /*0750*/  @!P2 LOP3.LUT R18, R17, 0x80000000, R7, 0xf8, !PT ;  /* 0x800000001112a812 */ /* 0x000fc800078ef807 */
[----:B------:R-:W-:Y:S01]  /*0760*/  @!P2 LOP3.LUT R19, R18, 0x100000, RZ, 0xfc, !PT ;  /* 0x001000001213a812 */ /* 0x000fe200078efcff */
[----:B------:R-:W-:Y:S01]  /*0770*/  @!P2 IMAD.MOV.U32 R18, RZ, RZ, RZ ;  /* 0x000000ffff12a224 */ /* 0x000fe200078e00ff */
[----:B0-----:R-:W-:-:S08]  /*0780*/  DFMA R8, R14, -R2, 1 ;  /* 0x3ff000000e08742b */ /* 0x001fd00000000802 */
[----:B------:R-:W-:-:S08]  /*0790*/  DFMA R8, R8, R8, R8 ;  /* 0x000000080808722b */ /* 0x000fd00000000008 */
[----:B------:R-:W-:Y:S01]  /*07a0*/  DFMA R14, R14, R8, R14 ;  /* 0x000000080e0e722b */ /* 0x000fe2000000000e */
[----:B------:R-:W-:Y:S01]  /*07b0*/  SEL R9, R21, 0x63400000, !P1 ;  /* 0x6340000015097807 */ /* 0x000fe20004800000 */
[----:B------:R-:W-:-:S03]  /*07c0*/  IMAD.MOV.U32 R8, RZ, RZ, R6 ;  /* 0x000000ffff087224 */ /* 0x000fc600078e0006 */
[----:B------:R-:W-:-:S03]  /*07d0*/  LOP3.LUT R9, R9, 0x800fffff, R7, 0xf8, !PT ;  /* 0x800fffff09097812 */ /* 0x000fc600078ef807 */
[----:B------:R-:W-:-:S03]  /*07e0*/  DFMA R16, R14, -R2, 1 ;  /* 0x3ff000000e10742b */ /* 0x000fc60000000802 */
[----:B------:R-:W-:-:S05]  /*07f0*/  @!P2 DFMA R8, R8, 2, -R18 ;  /* 0x400000000808a82b */ /* 0x000fca0000000812 */
[----:B------:R-:W-:-:S05]  /*0800*/  DFMA R16, R14, R16, R14 ;  /* 0x000000100e10722b */ /* 0x000fca000000000e */
[----:B------:R-:W-:-:S03]  /*0810*/  @!P2 LOP3.LUT R22, R9, 0x7ff00000, RZ, 0xc0, !PT ;  /* 0x7ff000000916a812 */ /* 0x000fc600078ec0ff */
[----:B------:R-:W-:Y:S02]  /*0820*/  DMUL R14, R16, R8 ;  /* 0x00000008100e7228 */ /* 0x000fe40000000000 */
[----:B------:R-:W-:-:S05]  /*0830*/  VIADD R24, R22, 0xffffffff ;  /* 0xffffffff16187836 */ /* 0x000fca0000000000 */
[----:B------:R-:W-:Y:S01]  /*0840*/  ISETP.GT.U32.AND P0, PT, R24, 0x7feffffe, PT ;  /* 0x7feffffe1800780c */ /* 0x000fe20003f04070 */
[----:B------:R-:W-:-:S03]  /*0850*/  DFMA R18, R14, -R2, R8 ;  /* 0x800000020e12722b */ /* 0x000fc60000000008 */
[----:B------:R-:W-:-:S05]  /*0860*/  ISETP.GT.U32.OR P0, PT, R25, 0x7feffffe, P0 ;  /* 0x7feffffe1900780c */ /* 0x000fca0000704470 */
[----:B------:R-:W-:-:S08]  /*0870*/  DFMA R18, R16, R18, R14 ;  /* 0x000000121012722b */ /* 0x000fd0000000000e */
[----:B------:R-:W-:Y:S05]  /*0880*/  @P0 BRA `(.L_x_32) ;  /* 0x00000000006c0947 */ /* 0x000fea0003800000 */
[----:B------:R-:W-:-:S04]  /*0890*/  LOP3.LUT R7, R5, 0x7ff00000, RZ, 0xc0, !PT ;  /* 0x7ff0000005077812 */ /* 0x000fc800078ec0ff */
[CC--:B------:R-:W-:Y:S02]  /*08a0*/  VIADDMNMX R6, R20.reuse, -R7.reuse, 0xb9600000, !PT ;  /* 0xb960000014067446 */ /* 0x0c0fe40007800907 */
[----:B------:R-:W-:Y:S02]  /*08b0*/  ISETP.GE.U32.AND P0, PT, R20, R7, PT ;  /* 0x000000071400720c */ /* 0x000fe40003f06070 */
[----:B------:R-:W-:Y:S02]  /*08c0*/  VIMNMX R6, PT, PT, R6, 0x46a00000, PT ;  /* 0x46a0000006067848 */ /* 0x000fe40003fe0100 */
[----:B------:R-:W-:-:S05]  /*08d0*/  SEL R21, R21, 0x63400000, !P0 ;  /* 0x6340000015157807 */ /* 0x000fca0004000000 */
[----:B------:R-:W-:Y:S02]  /*08e0*/  IMAD.IADD R16, R6, 0x1, -R21 ;  /* 0x0000000106107824 */ /* 0x000fe400078e0a15 */
[----:B------:R-:W-:Y:S02]  /*08f0*/  IMAD.MOV.U32 R6, RZ, RZ, RZ ;  /* 0x000000ffff067224 */ /* 0x000fe400078e00ff */
[----:B------:R-:W-:-:S06]  /*0900*/  VIADD R7, R16, 0x7fe00000 ;  /* 0x7fe0000010077836 */ /* 0x000fcc0000000000 */
[----:B------:R-:W-:-:S10]  /*0910*/  DMUL R14, R18, R6 ;  /* 0x00000006120e7228 */ /* 0x000fd40000000000 */
[----:B------:R-:W-:-:S13]  /*0920*/  FSETP.GTU.AND P0, PT, |R15|, 1.469367938527859385e-39, PT ;  /* 0x001000000f00780b */ /* 0x000fda0003f0c200 */
[----:B------:R-:W-:Y:S05]  /*0930*/  @P0 BRA `(.L_x_33) ;  /* 0x0000000000940947 */ /* 0x000fea0003800000 */
[----:B------:R-:W-:Y:S01]  /*0940*/  DFMA R2, R18, -R2, R8 ;  /* 0x800000021202722b */ /* 0x000fe20000000008 */
[----:B------:R-:W-:-:S09]  /*0950*/  IMAD.MOV.U32 R6, RZ, RZ, RZ ;  /* 0x000000ffff067224 */ /* 0x000fd200078e00ff */
[C---:B------:R-:W-:Y:S02]  /*0960*/  FSETP.NEU.AND P0, PT, R3.reuse, RZ, PT ;  /* 0x000000ff0300720b */ /* 0x040fe40003f0d000 */
[----:B------:R-:W-:-:S04]  /*0970*/  LOP3.LUT R5, R3, 0x80000000, R5, 0x48, !PT ;  /* 0x8000000003057812 */ /* 0x000fc800078e4805 */
[----:B------:R-:W-:-:S07]  /*0980*/  LOP3.LUT R7, R5, R7, RZ, 0xfc, !PT ;  /* 0x0000000705077212 */ /* 0x000fce00078efcff */
[----:B------:R-:W-:Y:S05]  /*0990*/  @!P0 BRA `(.L_x_33) ;  /* 0x00000000007c8947 */ /* 0x000fea0003800000 */
[----:B------:R-:W-:Y:S01]  /*09a0*/  IMAD.MOV R3, RZ, RZ, -R16 ;  /* 0x000000ffff037224 */ /* 0x000fe200078e0a10 */
[----:B------:R-:W-:Y:S01]  /*09b0*/  DMUL.RP R6, R18, R6 ;  /* 0x0000000612067228 */ /* 0x000fe20000008000 */
[----:B------:R-:W-:-:S06]  /*09c0*/  IMAD.MOV.U32 R2, RZ, RZ, RZ ;  /* 0x000000ffff027224 */ /* 0x000fcc00078e00ff */
[----:B------:R-:W-:-:S03]  /*09d0*/  DFMA R2, R14, -R2, R18 ;  /* 0x800000020e02722b */ /* 0x000fc60000000012 */
[----:B------:R-:W-:-:S03]  /*09e0*/  LOP3.LUT R5, R7, R5, RZ, 0x3c, !PT ;  /* 0x0000000507057212 */ /* 0x000fc600078e3cff */
[----:B------:R-:W-:-:S04]  /*09f0*/  IADD3 R2, PT, PT, -R16, -0x43300000, RZ ;  /* 0xbcd0000010027810 */ /* 0x000fc80007ffe1ff */
[----:B------:R-:W-:-:S04]  /*0a00*/  FSETP.NEU.AND P0, PT, |R3|, R2, PT ;  /* 0x000000020300720b */ /* 0x000fc80003f0d200 */
[----:B------:R-:W-:Y:S02]  /*0a10*/  FSEL R14, R6, R14, !P0 ;  /* 0x0000000e060e7208 */ /* 0x000fe40004000000 */
[----:B------:R-:W-:Y:S01]  /*0a20*/  FSEL R15, R5, R15, !P0 ;  /* 0x0000000f050f7208 */ /* 0x000fe20004000000 */
[----:B------:R-:W-:Y:S06]  /*0a30*/  BRA `(.L_x_33) ;  /* 0x0000000000547947 */ /* 0x000fec0003800000 */
.L_x_32:
[----:B------:R-:W-:-:S14]  /*0a40*/  DSETP.NAN.AND P0, PT, R6, R6, PT ;  /* 0x000000060600722a */ /* 0x000fdc0003f08000 */
[----:B------:R-:W-:Y:S05]  /*0a50*/  @P0 BRA `(.L_x_34) ;  /* 0x0000000000440947 */ /* 0x000fea0003800000 */
[----:B------:R-:W-:-:S14]  /*0a60*/  DSETP.NAN.AND P0, PT, R4, R4, PT ;  /* 0x000000040400722a */ /* 0x000fdc0003f08000 */
[----:B------:R-:W-:Y:S05]  /*0a70*/  @P0 BRA `(.L_x_35) ;  /* 0x0000000000300947 */ /* 0x000fea0003800000 */
[----:B------:R-:W-:Y:S01]  /*0a80*/  ISETP.NE.AND P0, PT, R22, R23, PT ;  /* 0x000000171600720c */ /* 0x000fe20003f05270 */
[----:B------:R-:W-:Y:S02]  /*0a90*/  IMAD.MOV.U32 R14, RZ, RZ, 0x0 ;  /* 0x00000000ff0e7424 */ /* 0x000fe400078e00ff */
[----:B------:R-:W-:-:S10]  /*0aa0*/  IMAD.MOV.U32 R15, RZ, RZ, -0x80000 ;  /* 0xfff80000ff0f7424 */ /* 0x000fd400078e00ff */
[----:B------:R-:W-:Y:S05]  /*0ab0*/  @!P0 BRA `(.L_x_33) ;  /* 0x0000000000348947 */ /* 0x000fea0003800000 */
[----:B------:R-:W-:Y:S02]  /*0ac0*/  ISETP.NE.AND P0, PT, R22, 0x7ff00000, PT ;  /* 0x7ff000001600780c */ /* 0x000fe40003f05270 */
[----:B------:R-:W-:Y:S02]  /*0ad0*/  LOP3.LUT R15, R7, 0x80000000, R5, 0x48, !PT ;  /* 0x80000000070f7812 */ /* 0x000fe400078e4805 */
[----:B------:R-:W-:-:S13]  /*0ae0*/  ISETP.EQ.OR P0, PT, R23, RZ, !P0 ;  /* 0x000000ff1700720c */ /* 0x000fda0004702670 */
[----:B------:R-:W-:Y:S01]  /*0af0*/  @P0 LOP3.LUT R2, R15, 0x7ff00000, RZ, 0xfc, !PT ;  /* 0x7ff000000f020812 */ /* 0x000fe200078efcff */
[----:B------:R-:W-:Y:S02]  /*0b00*/  @!P0 IMAD.MOV.U32 R14, RZ, RZ, RZ ;  /* 0x000000ffff0e8224 */ /* 0x000fe400078e00ff */
[----:B------:R-:W-:Y:S02]  /*0b10*/  @P0 IMAD.MOV.U32 R14, RZ, RZ, RZ ;  /* 0x000000ffff0e0224 */ /* 0x000fe400078e00ff */
[----:B------:R-:W-:Y:S01]  /*0b20*/  @P0 IMAD.MOV.U32 R15, RZ, RZ, R2 ;  /* 0x000000ffff0f0224 */ /* 0x000fe200078e0002 */
[----:B------:R-:W-:Y:S06]  /*0b30*/  BRA `(.L_x_33) ;  /* 0x0000000000147947 */ /* 0x000fec0003800000 */
.L_x_35:
[----:B------:R-:W-:Y:S01]  /*0b40*/  LOP3.LUT R15, R5, 0x80000, RZ, 0xfc, !PT ;  /* 0x00080000050f7812 */ /* 0x000fe200078efcff */
[----:B------:R-:W-:Y:S01]  /*0b50*/  IMAD.MOV.U32 R14, RZ, RZ, R4 ;  /* 0x000000ffff0e7224 */ /* 0x000fe200078e0004 */
[----:B------:R-:W-:Y:S06]  /*0b60*/  BRA `(.L_x_33) ;  /* 0x0000000000087947 */ /* 0x000fec0003800000 */
.L_x_34:
[----:B------:R-:W-:Y:S01]  /*0b70*/  LOP3.LUT R15, R7, 0x80000, RZ, 0xfc, !PT ;  /* 0x00080000070f7812 */ /* 0x000fe200078efcff */
[----:B------:R-:W-:-:S07]  /*0b80*/  IMAD.MOV.U32 R14, RZ, RZ, R6 ;  /* 0x000000ffff0e7224 */ /* 0x000fce00078e0006 */
.L_x_33:
[----:B------:R-:W-:Y:S05]  /*0b90*/  BSYNC.RECONVERGENT B1 ;  /* 0x0000000000017941 */ /* 0x000fea0003800200 */
.L_x_31:
[----:B------:R-:W-:Y:S02]  /*0ba0*/  IMAD.MOV.U32 R2, RZ, RZ, R12 ;  /* 0x000000ffff027224 */ /* 0x000fe400078e000c */
[----:B------:R-:W-:-:S04]  /*0bb0*/  IMAD.MOV.U32 R3, RZ, RZ, 0x0 ;  /* 0x00000000ff037424 */ /* 0x000fc800078e00ff */
[----:B------:R-:W-:Y:S05]  /*0bc0*/  RET.REL.NODEC R2 `(depthFromFlow) ;  /* 0xfffffff4020c7950 */ /* 0x000fea0003c3ffff */
        .weak           $__internal_2_$__cuda_sm3x_div_rn_noftz_f32_slowpath
        .type           $__internal_2_$__cuda_sm3x_div_rn_noftz_f32_slowpath,@function
        .size           $__internal_2_$__cuda_sm3x_div_rn_noftz_f32_slowpath,(.L_x_128 - $__internal_2_$__cuda_sm3x_div_rn_noftz_f32_slowpath)
$__internal_2_$__cuda_sm3x_div_rn_noftz_f32_slowpath:
[----:B------:R-:W-:Y:S01]  /*0bd0*/  SHF.R.U32.HI R8, RZ, 0x17, R3 ;  /* 0x00000017ff087819 */ /* 0x000fe20000011603 */
[----:B------:R-:W-:Y:S01]  /*0be0*/  BSSY.RECONVERGENT B1, `(.L_x_36) ;  /* 0x0000062000017945 */ /* 0x000fe20003800200 */
[----:B------:R-:W-:Y:S02]  /*0bf0*/  SHF.R.U32.HI R7, RZ, 0x17, R0 ;  /* 0x00000017ff077819 */ /* 0x000fe40000011600 */
[----:B------:R-:W-:Y:S02]  /*0c00*/  LOP3.LUT R14, R8, 0xff, RZ, 0xc0, !PT ;  /* 0x000000ff080e7812 */ /* 0x000fe400078ec0ff */
[----:B------:R-:W-:-:S03]  /*0c10*/  LOP3.LUT R12, R7, 0xff, RZ, 0xc0, !PT ;  /* 0x000000ff070c7812 */ /* 0x000fc600078ec0ff */
[----:B------:R-:W-:Y:S02]  /*0c20*/  VIADD R9, R14, 0xffffffff ;  /* 0xffffffff0e097836 */ /* 0x000fe40000000000 */
[----:B------:R-:W-:-:S03]  /*0c30*/  VIADD R8, R12, 0xffffffff ;  /* 0xffffffff0c087836 */ /* 0x000fc60000000000 */
        /* <DEDUP_REMOVED lines=22> */
[----:B------:R-:W-:Y:S02]  /*0da0*/  @P0 IMAD.MOV.U32 R7, RZ, RZ, RZ ;  /* 0x000000ffff070224 */ /* 0x000fe400078e00ff */
[----:B------:R-:W-:Y:S01]  /*0db0*/  @!P0 FFMA R0, R0, 1.84467440737095516160e+19, RZ ;  /* 0x5f80000000008823 */ /* 0x000fe200000000ff */
[----:B------:R-:W-:Y:S02]  /*0dc0*/  @!P0 IMAD.MOV.U32 R7, RZ, RZ, -0x40 ;  /* 0xffffffc0ff078424 */ /* 0x000fe400078e00ff */
[----:B------:R-:W-:Y:S02]  /*0dd0*/  @!P1 FFMA R3, R3, 1.84467440737095516160e+19, RZ ;  /* 0x5f80000003039823 */ /* 0x000fe400000000ff */
[----:B------:R-:W-:-:S07]  /*0de0*/  @!P1 VIADD R7, R7, 0x40 ;  /* 0x0000004007079836 */ /* 0x000fce0000000000 */
.L_x_37:
[----:B------:R-:W-:Y:S01]  /*0df0*/  LEA R8, R14, 0xc0800000, 0x17 ;  /* 0xc08000000e087811 */ /* 0x000fe200078eb8ff */
[----:B------:R-:W-:Y:S04]  /*0e00*/  BSSY.RECONVERGENT B2, `(.L_x_42) ;  /* 0x0000036000027945 */ /* 0x000fe80003800200 */
[----:B------:R-:W-:Y:S02]  /*0e10*/  IMAD.IADD R8, R3, 0x1, -R8 ;  /* 0x0000000103087824 */ /* 0x000fe400078e0a08 */
[----:B------:R-:W-:Y:S02]  /*0e20*/  VIADD R3, R12, 0xffffff81 ;  /* 0xffffff810c037836 */ /* 0x000fe40000000000 */
[----:B------:R0:W1:Y:S01]  /*0e30*/  MUFU.RCP R9, R8 ;  /* 0x0000000800097308 */ /* 0x0000620000001000 */
[----:B------:R-:W-:Y:S01]  /*0e40*/  FADD.FTZ R13, -R8, -RZ ;  /* 0x800000ff080d7221 */ /* 0x000fe20000010100 */
[C---:B------:R-:W-:Y:S01]  /*0e50*/  IMAD R0, R3.reuse, -0x800000, R0 ;  /* 0xff80000003007824 */ /* 0x040fe200078e0200 */
[----:B0-----:R-:W-:-:S05]  /*0e60*/  IADD3 R8, PT, PT, R3, 0x7f, -R14 ;  /* 0x0000007f03087810 */ /* 0x001fca0007ffe80e */
[----:B------:R-:W-:Y:S02]  /*0e70*/  IMAD.IADD R8, R8, 0x1, R7 ;  /* 0x0000000108087824 */ /* 0x000fe400078e0207 */
[----:B-1----:R-:W-:-:S04]  /*0e80*/  FFMA R12, R9, R13, 1 ;  /* 0x3f800000090c7423 */ /* 0x002fc8000000000d */
[----:B------:R-:W-:-:S04]  /*0e90*/  FFMA R16, R9, R12, R9 ;  /* 0x0000000c09107223 */ /* 0x000fc80000000009 */
[----:B------:R-:W-:-:S04]  /*0ea0*/  FFMA R9, R0, R16, RZ ;  /* 0x0000001000097223 */ /* 0x000fc800000000ff */
[----:B------:R-:W-:-:S04]  /*0eb0*/  FFMA R12, R13, R9, R0 ;  /* 0x000000090d0c7223 */ /* 0x000fc80000000000 */
[----:B------:R-:W-:-:S04]  /*0ec0*/  FFMA R9, R16, R12, R9 ;  /* 0x0000000c10097223 */ /* 0x000fc80000000009 */
[----:B------:R-:W-:-:S04]  /*0ed0*/  FFMA R12, R13, R9, R0 ;  /* 0x000000090d0c7223 */ /* 0x000fc80000000000 */
[----:B------:R-:W-:-:S05]  /*0ee0*/  FFMA R0, R16, R12, R9 ;  /* 0x0000000c10007223 */ /* 0x000fca0000000009 */
[----:B------:R-:W-:-:S04]  /*0ef0*/  SHF.R.U32.HI R3, RZ, 0x17, R0 ;  /* 0x00000017ff037819 */ /* 0x000fc80000011600 */
[----:B------:R-:W-:-:S05]  /*0f00*/  LOP3.LUT R3, R3, 0xff, RZ, 0xc0, !PT ;  /* 0x000000ff03037812 */ /* 0x000fca00078ec0ff */
[----:B------:R-:W-:-:S04]  /*0f10*/  IMAD.IADD R13, R3, 0x1, R8 ;  /* 0x00000001030d7824 */ /* 0x000fc800078e0208 */
        /* <DEDUP_REMOVED lines=10> */
[CCC-:B------:R-:W-:Y:S01]  /*0fc0*/  FFMA.RZ R3, R16.reuse, R12.reuse, R9.reuse ;  /* 0x0000000c10037223 */ /* 0x1c0fe2000000c009 */
[CCC-:B------:R-:W-:Y:S01]  /*0fd0*/  FFMA.RM R8, R16.reuse, R12.reuse, R9.reuse ;  /* 0x0000000c10087223 */ /* 0x1c0fe20000004009 */
[C---:B------:R-:W-:Y:S02]  /*0fe0*/  ISETP.NE.AND P2, PT, R13.reuse, RZ, PT ;  /* 0x000000ff0d00720c */ /* 0x040fe40003f45270 */
[----:B------:R-:W-:Y:S02]  /*0ff0*/  ISETP.NE.AND P1, PT, R13, RZ, PT ;  /* 0x000000ff0d00720c */ /* 0x000fe40003f25270 */
[----:B------:R-:W-:Y:S01]  /*1000*/  LOP3.LUT R7, R3, 0x7fffff, RZ, 0xc0, !PT ;  /* 0x007fffff03077812 */ /* 0x000fe200078ec0ff */
[----:B------:R-:W-:Y:S01]  /*1010*/  FFMA.RP R3, R16, R12, R9 ;  /* 0x0000000c10037223 */ /* 0x000fe20000008009 */
[----:B------:R-:W-:Y:S02]  /*1020*/  VIADD R12, R13, 0x20 ;  /* 0x000000200d0c7836 */ /* 0x000fe40000000000 */
[----:B------:R-:W-:Y:S01]  /*1030*/  LOP3.LUT R7, R7, 0x800000, RZ, 0xfc, !PT ;  /* 0x0080000007077812 */ /* 0x000fe200078efcff */
[----:B------:R-:W-:Y:S01]  /*1040*/  IMAD.MOV R9, RZ, RZ, -R13 ;  /* 0x000000ffff097224 */ /* 0x000fe200078e0a0d */
[----:B------:R-:W-:-:S02]  /*1050*/  FSETP.NEU.FTZ.AND P0, PT, R3, R8, PT ;  /* 0x000000080300720b */ /* 0x000fc40003f1d000 */
[----:B------:R-:W-:Y:S02]  /*1060*/  SHF.L.U32 R12, R7, R12, RZ ;  /* 0x0000000c070c7219 */ /* 0x000fe400000006ff */
[----:B------:R-:W-:Y:S02]  /*1070*/  SEL R8, R9, RZ, P2 ;  /* 0x000000ff09087207 */ /* 0x000fe40001000000 */
[----:B------:R-:W-:Y:S02]  /*1080*/  ISETP.NE.AND P1, PT, R12, RZ, P1 ;  /* 0x000000ff0c00720c */ /* 0x000fe40000f25270 */
[----:B------:R-:W-:Y:S02]  /*1090*/  SHF.R.U32.HI R8, RZ, R8, R7 ;  /* 0x00000008ff087219 */ /* 0x000fe40000011607 */
[----:B------:R-:W-:Y:S02]  /*10a0*/  PLOP3.LUT P0, PT, P0, P1, PT, 0xf8, 0x8f ;  /* 0x00000000008f781c */ /* 0x000fe40000703f70 */
[----:B------:R-:W-:-:S02]  /*10b0*/  SHF.R.U32.HI R12, RZ, 0x1, R8 ;  /* 0x00000001ff0c7819 */ /* 0x000fc40000011608 */
[----:B------:R-:W-:-:S04]  /*10c0*/  SEL R3, RZ, 0x1, !P0 ;  /* 0x00000001ff037807 */ /* 0x000fc80004000000 */
[----:B------:R-:W-:-:S04]  /*10d0*/  LOP3.LUT R3, R3, 0x1, R12, 0xf8, !PT ;  /* 0x0000000103037812 */ /* 0x000fc800078ef80c */
[----:B------:R-:W-:-:S05]  /*10e0*/  LOP3.LUT R3, R3, R8, RZ, 0xc0, !PT ;  /* 0x0000000803037212 */ /* 0x000fca00078ec0ff */
[----:B------:R-:W-:-:S05]  /*10f0*/  IMAD.IADD R3, R12, 0x1, R3 ;  /* 0x000000010c037824 */ /* 0x000fca00078e0203 */
[----:B------:R-:W-:Y:S01]  /*1100*/  LOP3.LUT R0, R3, R0, RZ, 0xfc, !PT ;  /* 0x0000000003007212 */ /* 0x000fe200078efcff */
[----:B------:R-:W-:Y:S06]  /*1110*/  BRA `(.L_x_45) ;  /* 0x0000000000107947 */ /* 0x000fec0003800000 */
.L_x_44:
[----:B------:R-:W-:-:S04]  /*1120*/  LOP3.LUT R0, R0, 0x80000000, RZ, 0xc0, !PT ;  /* 0x8000000000007812 */ /* 0x000fc800078ec0ff */
[----:B------:R-:W-:Y:S01]  /*1130*/  LOP3.LUT R0, R0, 0x7f800000, RZ, 0xfc, !PT ;  /* 0x7f80000000007812 */ /* 0x000fe200078efcff */
[----:B------:R-:W-:Y:S06]  /*1140*/  BRA `(.L_x_45) ;  /* 0x0000000000047947 */ /* 0x000fec0003800000 */
.L_x_43:
[----:B------:R-:W-:-:S07]  /*1150*/  IMAD R0, R8, 0x800000, R0 ;  /* 0x0080000008007824 */ /* 0x000fce00078e0200 */
.L_x_45:
[----:B------:R-:W-:Y:S05]  /*1160*/  BSYNC.RECONVERGENT B2 ;  /* 0x0000000000027941 */ /* 0x000fea0003800200 */
.L_x_42:
[----:B------:R-:W-:Y:S05]  /*1170*/  BRA `(.L_x_46) ;  /* 0x0000000000207947 */ /* 0x000fea0003800000 */
.L_x_41:
[----:B------:R-:W-:-:S04]  /*1180*/  LOP3.LUT R0, R3, 0x80000000, R0, 0x48, !PT ;  /* 0x8000000003007812 */ /* 0x000fc800078e4800 */
[----:B------:R-:W-:Y:S01]  /*1190*/  LOP3.LUT R0, R0, 0x7f800000, RZ, 0xfc, !PT ;  /* 0x7f80000000007812 */ /* 0x000fe200078efcff */
[----:B------:R-:W-:Y:S06]  /*11a0*/  BRA `(.L_x_46) ;  /* 0x0000000000147947 */ /* 0x000fec0003800000 */
.L_x_40:
[----:B------:R-:W-:Y:S01]  /*11b0*/  LOP3.LUT R0, R3, 0x80000000, R0, 0x48, !PT ;  /* 0x8000000003007812 */ /* 0x000fe200078e4800 */
[----:B------:R-:W-:Y:S06]  /*11c0*/  BRA `(.L_x_46) ;  /* 0x00000000000c7947 */ /* 0x000fec0003800000 */
.L_x_39:
[----:B------:R-:W0:Y:S01]  /*11d0*/  MUFU.RSQ R0, -QNAN ;  /* 0xffc0000000007908 */ /* 0x000e220000001400 */
[----:B------:R-:W-:Y:S05]  /*11e0*/  BRA `(.L_x_46) ;  /* 0x0000000000047947 */ /* 0x000fea0003800000 */
.L_x_38:
[----:B------:R-:W-:-:S07]  /*11f0*/  FADD.FTZ R0, R0, R3 ;  /* 0x0000000300007221 */ /* 0x000fce0000010000 */
.L_x_46:
[----:B------:R-:W-:Y:S05]  /*1200*/  BSYNC.RECONVERGENT B1 ;  /* 0x0000000000017941 */ /* 0x000fea0003800200 */
.L_x_36:
[----:B------:R-:W-:-:S04]  /*1210*/  IMAD.MOV.U32 R7, RZ, RZ, 0x0 ;  /* 0x00000000ff077424 */ /* 0x000fc800078e00ff */
[----:B0-----:R-:W-:Y:S05]  /*1220*/  RET.REL.NODEC R6 `(depthFromFlow) ;  /* 0xffffffec06747950 */ /* 0x001fea0003c3ffff */
.L_x_47:
        /* <DEDUP_REMOVED lines=13> */
.L_x_128:


//--------------------- .text.warpToRefDepth      --------------------------
	.section	.text.warpToRefDepth,"ax",@progbits
	.align	128
        .global         warpToRefDepth
        .type           warpToRefDepth,@function
        .size           warpToRefDepth,(.L_x_129 - warpToRefDepth)
        .other          warpToRefDepth,@"STO_CUDA_ENTRY STV_DEFAULT"
warpToRefDepth:
.text.warpToRefDepth:
        /* <DEDUP_REMOVED lines=18> */
[----:B-1----:R-:W-:Y:S01]  /*0120*/  FFMA R3, -R7, R2, 1 ;  /* 0x3f80000007037423 */ /* 0x002fe20000000102 */
[C---:B---3--:R-:W-:Y:S02]  /*0130*/  IMAD.WIDE.U32 R4, R9.reuse, UR6, R10 ;  /* 0x0000000609047c25 */ /* 0x048fe4000f8e000a */
[----:B------:R-:W0:Y:S02]  /*0140*/  FCHK P0, R0, R7 ;  /* 0x0000000700007302 */ /* 0x000e240000000000 */
[----:B------:R-:W-:Y:S01]  /*0150*/  FFMA R3, R2, R3, R2 ;  /* 0x0000000302037223 */ /* 0x000fe20000000002 */
[----:B------:R-:W-:-:S03]  /*0160*/  IMAD R9, R9, UR7, R5 ;  /* 0x0000000709097c24 */ /* 0x000fc6000f8e0205 */
[----:B------:R-:W-:-:S04]  /*0170*/  FFMA R6, R0, R3, RZ ;  /* 0x0000000300067223 */ /* 0x000fc800000000ff */
[----:B------:R-:W-:-:S04]  /*0180*/  FFMA R2, -R7, R6, R0 ;  /* 0x0000000607027223 */ /* 0x000fc80000000100 */
[----:B------:R-:W-:Y:S01]  /*0190*/  FFMA R6, R3, R2, R6 ;  /* 0x0000000203067223 */ /* 0x000fe20000000006 */
[----:B0-----:R-:W-:Y:S06]  /*01a0*/  @!P0 BRA `(.L_x_49) ;  /* 0x0000000000148947 */ /* 0x001fec0003800000 */
[----:B------:R-:W-:Y:S01]  /*01b0*/  IMAD.MOV.U32 R2, RZ, RZ, R0 ;  /* 0x000000ffff027224 */ /* 0x000fe200078e0000 */
[----:B------:R-:W-:Y:S02]  /*01c0*/  MOV R3, R7 ;  /* 0x0000000700037202 */ /* 0x000fe40000000f00 */
[----:B------:R-:W-:-:S07]  /*01d0*/  MOV R8, 0x1f0 ;  /* 0x000001f000087802 */ /* 0x000fce0000000f00 */
[----:B------:R-:W-:Y:S05]  /*01e0*/  CALL.REL.NOINC `($__internal_3_$__cuda_sm3x_div_rn_noftz_f32_slowpath) ;  /* 0x0000000c00347944 */ /* 0x000fea0003c00000 */
[----:B------:R-:W-:-:S07]  /*01f0*/  IMAD.MOV.U32 R6, RZ, RZ, R2 ;  /* 0x000000ffff067224 */ /* 0x000fce00078e0002 */
.L_x_49:
[----:B------:R-:W-:Y:S05]  /*0200*/  BSYNC.RECONVERGENT B0 ;  /* 0x0000000000007941 */ /* 0x000fea0003800200 */
.L_x_48:
        /* <DEDUP_REMOVED lines=16> */
[----:B------:R-:W-:Y:S02]  /*0310*/  MOV R3, R11 ;  /* 0x0000000b00037202 */ /* 0x000fe40000000f00 */
[----:B------:R-:W-:-:S07]  /*0320*/  MOV R8, 0x340 ;  /* 0x0000034000087802 */ /* 0x000fce0000000f00 */
[----:B------:R-:W-:Y:S05]  /*0330*/  CALL.REL.NOINC `($__internal_3_$__cuda_sm3x_div_rn_noftz_f32_slowpath) ;  /* 0x0000000800e07944 */ /* 0x000fea0003c00000 */
[----:B------:R-:W-:-:S07]  /*0340*/  IMAD.MOV.U32 R15, RZ, RZ, R2 ;  /* 0x000000ffff0f7224 */ /* 0x000fce00078e0002 */
.L_x_51:
[----:B------:R-:W-:Y:S05]  /*0350*/  BSYNC.RECONVERGENT B0 ;  /* 0x0000000000007941 */ /* 0x000fea0003800200 */
.L_x_50:
        /* <DEDUP_REMOVED lines=11> */
[----:B------:R-:W-:Y:S01]  /*0410*/  FADD R6, R15, 4.7123889923095703125 ;  /* 0x4096cbe40f067421 */ /* 0x000fe20000000000 */
[----:B------:R-:W-:Y:S02]  /*0420*/  BSSY.RECONVERGENT B0, `(.L_x_52) ;  /* 0x0000040000007945 */ /* 0x000fe40003800200 */
[----:B------:R-:W-:Y:S01]  /*0430*/  MUFU.SIN R16, R22 ;  /* 0x0000001600107308 */ /* 0x000fe20000000400 */
[----:B------:R-:W-:-:S07]  /*0440*/  FMUL.RZ R23, R6, 0.15915493667125701904 ;  /* 0x3e22f98306177820 */ /* 0x000fce000040c000 */
[----:B------:R-:W-:Y:S08]  /*0450*/  MUFU.COS R15, R22 ;  /* 0x00000016000f7308 */ /* 0x000ff00000000000 */
[----:B------:R-:W0:Y:S08]  /*0460*/  MUFU.COS R17, R23 ;  /* 0x0000001700117308 */ /* 0x000e300000000000 */
[----:B------:R-:W1:Y:S01]  /*0470*/  MUFU.SIN R19, R23 ;  /* 0x0000001700137308 */ /* 0x000e620000000400 */
[C---:B0-----:R-:W-:Y:S01]  /*0480*/  FMUL R17, R16.reuse, R17 ;  /* 0x0000001110117220 */ /* 0x041fe20000400000 */
[----:B-1----:R-:W-:Y:S01]  /*0490*/  FMUL R6, R16, R19 ;  /* 0x0000001310067220 */ /* 0x002fe20000400000 */
[----:B--2---:R-:W-:-:S04]  /*04a0*/  FMUL R20, R15, R20 ;  /* 0x000000140f147220 */ /* 0x004fc80000400000 */
[----:B---3--:R-:W-:-:S04]  /*04b0*/  FFMA R3, R17, R18, -R20 ;  /* 0x0000001211037223 */ /* 0x008fc80000000814 */
[----:B----4-:R-:W-:Y:S01]  /*04c0*/  FFMA R3, R6, R21, R3 ;  /* 0x0000001506037223 */ /* 0x010fe20000000003 */
[----:B-----5:R-:W-:-:S04]  /*04d0*/  FMUL R14, R15, R14 ;  /* 0x0000000e0f0e7220 */ /* 0x020fc80000400000 */
[----:B------:R-:W-:Y:S01]  /*04e0*/  FMNMX.NAN R2, R3, 1, PT ;  /* 0x3f80000003027809 */ /* 0x000fe20003820000 */
[----:B------:R-:W-:Y:S02]  /*04f0*/  IMAD.MOV.U32 R3, RZ, RZ, 0x3f000000 ;  /* 0x3f000000ff037424 */ /* 0x000fe400078e00ff */
[----:B------:R-:W-:Y:S01]  /*0500*/  FMUL R15, R15, R12 ;  /* 0x0000000c0f0f7220 */ /* 0x000fe20000400000 */
[----:B------:R-:W-:-:S04]  /*0510*/  FMNMX.NAN R2, R2, -1, !PT ;  /* 0xbf80000002027809 */ /* 0x000fc80007820000 */
[C---:B------:R-:W-:Y:S01]  /*0520*/  FSETP.NEU.AND P1, PT, |R2|.reuse, 1, PT ;  /* 0x3f8000000200780b */ /* 0x040fe20003f2d200 */
[C---:B------:R-:W-:Y:S01]  /*0530*/  FFMA R16, |R2|.reuse, -R3, 0.5 ;  /* 0x3f00000002107423 */ /* 0x040fe20000000a03 */
[----:B------:R-:W-:Y:S01]  /*0540*/  FSETP.GT.AND P0, PT, |R2|, 0.56000000238418579102, PT ;  /* 0x3f0f5c290200780b */ /* 0x000fe20003f04200 */
[----:B------:R-:W-:Y:S01]  /*0550*/  FFMA R8, R17, R8, -R15 ;  /* 0x0000000811087223 */ /* 0x000fe2000000080f */
[----:B------:R-:W-:Y:S01]  /*0560*/  HFMA2 R15, -RZ, RZ, 1.265625, -5052 ;  /* 0x3d10ecefff0f7431 */ /* 0x000fe200000001ff */
[----:B------:R-:W0:Y:S02]  /*0570*/  MUFU.RSQ R3, R16 ;  /* 0x0000001000037308 */ /* 0x000e240000001400 */
[----:B------:R-:W-:Y:S01]  /*0580*/  FFMA R8, R6, R13, R8 ;  /* 0x0000000d06087223 */ /* 0x000fe20000000008 */
[----:B0-----:R-:W-:Y:S01]  /*0590*/  FMUL R18, R16, R3 ;  /* 0x0000000310127220 */ /* 0x001fe20000400000 */
[----:B------:R-:W-:-:S04]  /*05a0*/  FMUL R3, R3, -0.5 ;  /* 0xbf00000003037820 */ /* 0x000fc80000400000 */
[C---:B------:R-:W-:Y:S01]  /*05b0*/  FFMA R19, R18.reuse, R3, 0.5 ;  /* 0x3f00000012137423 */ /* 0x040fe20000000003 */
[----:B------:R-:W-:Y:S01]  /*05c0*/  FFMA R3, R17, R10, -R14 ;  /* 0x0000000a11037223 */ /* 0x000fe2000000080e */
[----:B------:R-:W-:Y:S02]  /*05d0*/  IMAD.MOV.U32 R17, RZ, RZ, 0x3fd774eb ;  /* 0x3fd774ebff117424 */ /* 0x000fe400078e00ff */
[----:B------:R-:W-:Y:S01]  /*05e0*/  FFMA R19, R18, R19, R18 ;  /* 0x0000001312137223 */ /* 0x000fe20000000012 */
[----:B------:R-:W-:Y:S01]  /*05f0*/  FFMA R0, R6, R0, R3 ;  /* 0x0000000006007223 */ /* 0x000fe20000000003 */
[----:B------:R-:W-:-:S03]  /*0600*/  FMNMX.NAN R6, R8, 1, PT ;  /* 0x3f80000008067809 */ /* 0x000fc60003820000 */
[----:B------:R-:W-:Y:S02]  /*0610*/  FSEL R19, R19, RZ, P1 ;  /* 0x000000ff13137208 */ /* 0x000fe40000800000 */
[----:B------:R-:W-:Y:S02]  /*0620*/  FMNMX.NAN R0, R0, 1, PT ;  /* 0x3f80000000007809 */ /* 0x000fe40003820000 */
[----:B------:R-:W-:Y:S02]  /*0630*/  FSEL R19, R19, |R2|, P0 ;  /* 0x4000000213137208 */ /* 0x000fe40000000000 */
[----:B------:R-:W-:Y:S02]  /*0640*/  FSETP.GTU.AND P1, PT, R0, -1, PT ;  /* 0xbf8000000000780b */ /* 0x000fe40003f2c000 */
[----:B------:R-:W-:Y:S02]  /*0650*/  LOP3.LUT R19, R19, 0x80000000, R2, 0xb8, !PT ;  /* 0x8000000013137812 */ /* 0x000fe400078eb802 */
[----:B------:R-:W-:-:S02]  /*0660*/  FMNMX.NAN R6, R6, -1, !PT ;  /* 0xbf80000006067809 */ /* 0x000fc40007820000 */
[----:B------:R-:W-:Y:S01]  /*0670*/  FSEL R13, -R0, 1, P1 ;  /* 0x3f800000000d7808 */ /* 0x000fe20000800100 */
[----:B------:R-:W-:Y:S01]  /*0680*/  FMUL R0, R19, R19 ;  /* 0x0000001313007220 */ /* 0x000fe20000400000 */
[----:B------:R-:W-:Y:S02]  /*0690*/  FSETP.GT.AND P1, PT, R2, 0.56000000238418579102, PT ;  /* 0x3f0f5c290200780b */ /* 0x000fe40003f24000 */
[----:B------:R-:W-:Y:S01]  /*06a0*/  FSETP.GT.AND P2, PT, |R13|, |R6|, PT ;  /* 0x400000060d00720b */ /* 0x000fe20003f44200 */
[----:B------:R-:W-:-:S03]  /*06b0*/  FFMA R15, R0, R15, 0.016980519518256187439 ;  /* 0x3c8b1abb000f7423 */ /* 0x000fc6000000000f */
[----:B------:R-:W-:Y:S01]  /*06c0*/  FSEL R3, |R13|, |R6|, P2 ;  /* 0x400000060d037208 */ /* 0x000fe20001000200 */
[----:B------:R-:W-:Y:S01]  /*06d0*/  FFMA R15, R0, R15, 0.030762933194637298584 ;  /* 0x3cfc028c000f7423 */ /* 0x000fe2000000000f */
[----:B------:R-:W-:Y:S02]  /*06e0*/  FSEL R2, |R6|, |R13|, P2 ;  /* 0x4000000d06027208 */ /* 0x000fe40001000200 */
[----:B------:R-:W0:Y:S01]  /*06f0*/  MUFU.RCP R8, R3 ;  /* 0x0000000300087308 */ /* 0x000e220000001000 */
[----:B------:R-:W-:-:S04]  /*0700*/  FFMA R15, R0, R15, 0.044709417968988418579 ;  /* 0x3d372139000f7423 */ /* 0x000fc8000000000f */
[----:B------:R-:W-:-:S03]  /*0710*/  FFMA R15, R0, R15, 0.074989043176174163818 ;  /* 0x3d9993db000f7423 */ /* 0x000fc6000000000f */
[----:B------:R-:W1:Y:S01]  /*0720*/  FCHK P3, R2, R3 ;  /* 0x0000000302007302 */ /* 0x000e620000060000 */
[----:B------:R-:W-:-:S04]  /*0730*/  FFMA R15, R0, R15, 0.16666707396507263184 ;  /* 0x3e2aaac6000f7423 */ /* 0x000fc8000000000f */
[----:B------:R-:W-:Y:S01]  /*0740*/  FMUL R0, R0, R15 ;  /* 0x0000000f00007220 */ /* 0x000fe20000400000 */
[----:B0-----:R-:W-:-:S03]  /*0750*/  FFMA R15, -R3, R8, 1 ;  /* 0x3f800000030f7423 */ /* 0x001fc60000000108 */
[----:B------:R-:W-:Y:S01]  /*0760*/  FFMA R0, R19, R0, R19 ;  /* 0x0000000013007223 */ /* 0x000fe20000000013 */
[----:B------:R-:W-:-:S04]  /*0770*/  FFMA R15, R8, R15, R8 ;  /* 0x0000000f080f7223 */ /* 0x000fc80000000008 */
[----:B------:R-:W-:Y:S01]  /*0780*/  FSEL R8, R0, -R0, P0 ;  /* 0x8000000000087208 */ /* 0x000fe20000000000 */
[----:B------:R-:W-:-:S04]  /*0790*/  FFMA R10, R2, R15, RZ ;  /* 0x0000000f020a7223 */ /* 0x000fc800000000ff */
[----:B------:R-:W-:Y:S01]  /*07a0*/  @!P1 FFMA R0, R17, 0.93318945169448852539, R8 ;  /* 0x3f6ee58111009823 */ /* 0x000fe20000000008 */
[----:B------:R-:W-:-:S03]  /*07b0*/  FFMA R12, -R3, R10, R2 ;  /* 0x0000000a030c7223 */ /* 0x000fc60000000102 */
[----:B------:R-:W-:Y:S01]  /*07c0*/  @P0 FADD R0, R0, R0 ;  /* 0x0000000000000221 */ /* 0x000fe20000000000 */
[----:B------:R-:W-:Y:S01]  /*07d0*/  FFMA R10, R15, R12, R10 ;  /* 0x0000000c0f0a7223 */ /* 0x000fe2000000000a */
[----:B-1----:R-:W-:Y:S06]  /*07e0*/  @!P3 BRA `(.L_x_53) ;  /* 0x00000000000cb947 */ /* 0x002fec0003800000 */
[----:B------:R-:W-:-:S07]  /*07f0*/  MOV R8, 0x810 ;  /* 0x0000081000087802 */ /* 0x000fce0000000f00 */
[----:B------:R-:W-:Y:S05]  /*0800*/  CALL.REL.NOINC `($__internal_3_$__cuda_sm3x_div_rn_noftz_f32_slowpath) ;  /* 0x0000000400ac7944 */ /* 0x000fea0003c00000 */
[----:B------:R-:W-:-:S07]  /*0810*/  IMAD.MOV.U32 R10, RZ, RZ, R2 ;  /* 0x000000ffff0a7224 */ /* 0x000fce00078e0002 */
.L_x_53:
[----:B------:R-:W-:Y:S05]  /*0820*/  BSYNC.RECONVERGENT B0 ;  /* 0x0000000000007941 */ /* 0x000fea0003800200 */
.L_x_52:
[----:B------:R-:W-:Y:S01]  /*0830*/  MOV R15, 0x3b33710b ;  /* 0x3b33710b000f7802 */ /* 0x000fe20000000f00 */
[----:B------:R-:W-:Y:S01]  /*0840*/  FMUL R2, R10, R10 ;  /* 0x0000000a0a027220 */ /* 0x000fe20000400000 */
[C---:B------:R-:W-:Y:S01]  /*0850*/  ISETP.GE.AND P0, PT, R6.reuse, RZ, PT ;  /* 0x000000ff0600720c */ /* 0x040fe20003f06270 */
[----:B------:R-:W-:Y:S01]  /*0860*/  IMAD.MOV.U32 R8, RZ, RZ, 0x3f6ee581 ;  /* 0x3f6ee581ff087424 */ /* 0x000fe200078e00ff */
[----:B------:R-:W-:Y:S01]  /*0870*/  FSETP.NEU.AND P3, PT, |R6|, |R13|, PT ;  /* 0x4000000d0600720b */ /* 0x000fe20003f6d200 */
[----:B------:R-:W-:Y:S01]  /*0880*/  FFMA R15, R2, R15, -0.015681877732276916504 ;  /* 0xbc807748020f7423 */ /* 0x000fe2000000000f */
[----:B------:R-:W-:Y:S01]  /*0890*/  FSETP.NEU.AND P1, PT, R3, RZ, PT ;  /* 0x000000ff0300720b */ /* 0x000fe20003f2d000 */
[----:B------:R-:W-:Y:S01]  /*08a0*/  HFMA2 R3, -RZ, RZ, 2.04296875, -15.78125 ;  /* 0x4016cbe4ff037431 */ /* 0x000fe200000001ff */
[----:B------:R-:W-:Y:S01]  /*08b0*/  FSEL R8, R8, 1.8663789033889770508, P2 ;  /* 0x3feee58108087808 */ /* 0x000fe20001000000 */
[----:B------:R-:W-:Y:S01]  /*08c0*/  FFMA R15, R2, R15, 0.042200751602649688721 ;  /* 0x3d2cdab2020f7423 */ /* 0x000fe2000000000f */
[----:B------:R-:W-:Y:S01]  /*08d0*/  FADD R6, |R6|, |R13| ;  /* 0x4000000d06067221 */ /* 0x000fe20000000200 */
[----:B------:R-:W-:Y:S02]  /*08e0*/  BSSY.RECONVERGENT B0, `(.L_x_54) ;  /* 0x000001f000007945 */ /* 0x000fe40003800200 */
[----:B------:R-:W-:-:S04]  /*08f0*/  FFMA R15, R2, R15, -0.074792981147766113281 ;  /* 0xbd992d10020f7423 */ /* 0x000fc8000000000f */
[----:B------:R-:W-:-:S04]  /*0900*/  FFMA R15, R2, R15, 0.10640415549278259277 ;  /* 0x3dd9ea6c020f7423 */ /* 0x000fc8000000000f */
[----:B------:R-:W-:-:S04]  /*0910*/  FFMA R15, R2, R15, -0.14207722246646881104 ;  /* 0xbe117cb1020f7423 */ /* 0x000fc8000000000f */
[----:B------:R-:W-:-:S04]  /*0920*/  FFMA R15, R2, R15, 0.19993925094604492188 ;  /* 0x3e4cbce0020f7423 */ /* 0x000fc8000000000f */
[----:B------:R-:W-:-:S04]  /*0930*/  FFMA R15, R2, R15, -0.33333197236061096191 ;  /* 0xbeaaaa7d020f7423 */ /* 0x000fc8000000000f */
[----:B------:R-:W-:Y:S01]  /*0940*/  FMUL R15, R2, R15 ;  /* 0x0000000f020f7220 */ /* 0x000fe20000400000 */
[----:B------:R-:W-:-:S03]  /*0950*/  IMAD.MOV.U32 R2, RZ, RZ, 0x3fd774eb ;  /* 0x3fd774ebff027424 */ /* 0x000fc600078e00ff */
[----:B------:R-:W-:-:S04]  /*0960*/  FFMA R15, R15, R10, R10 ;  /* 0x0000000a0f0f7223 */ /* 0x000fc8000000000a */
[----:B------:R-:W-:-:S05]  /*0970*/  FFMA R2, R2, 0.93318945169448852539, -R15 ;  /* 0x3f6ee58102027823 */ /* 0x000fca000000080f */
[-C--:B------:R-:W-:Y:S02]  /*0980*/  FSEL R2, R2, R15.reuse, P2 ;  /* 0x0000000f02027208 */ /* 0x080fe40001000000 */
[----:B------:R-:W-:-:S05]  /*0990*/  FSEL R15, R15, -R15, P2 ;  /* 0x8000000f0f0f7208 */ /* 0x000fca0001000000 */
[----:B------:R-:W-:Y:S01]  /*09a0*/  @!P0 FFMA R2, R8, 1.6832555532455444336, R15 ;  /* 0x3fd774eb08028823 */ /* 0x000fe2000000000f */
[----:B------:R-:W-:Y:S01]  /*09b0*/  @!P3 FSEL R2, R3, 0.78539818525314331055, !P0 ;  /* 0x3f490fdb0302b808 */ /* 0x000fe20004000000 */
[----:B------:R-:W-:Y:S01]  /*09c0*/  IMAD.MOV.U32 R8, RZ, RZ, 0x3ea2f983 ;  /* 0x3ea2f983ff087424 */ /* 0x000fe200078e00ff */
[----:B------:R-:W-:Y:S01]  /*09d0*/  @!P1 FSEL R2, RZ, 3.1415927410125732422, P0 ;  /* 0x40490fdbff029808 */ /* 0x000fe20000000000 */
[----:B------:R-:W-:Y:S01]  /*09e0*/  IMAD.MOV.U32 R3, RZ, RZ, 0x40490fdb ;  /* 0x40490fdbff037424 */ /* 0x000fe200078e00ff */
[----:B------:R-:W-:Y:S02]  /*09f0*/  FSETP.NAN.AND P0, PT, R6, R6, PT ;  /* 0x000000060600720b */ /* 0x000fe40003f08000 */
[----:B------:R-:W-:Y:S01]  /*0a00*/  LOP3.LUT R13, R2, 0x80000000, R13, 0xb8, !PT ;  /* 0x80000000020d7812 */ /* 0x000fe200078eb80d */
[----:B------:R-:W-:-:S03]  /*0a10*/  FFMA R3, R8, -R3, 1 ;  /* 0x3f80000008037423 */ /* 0x000fc60000000803 */
[----:B------:R-:W-:Y:S01]  /*0a20*/  FSEL R2, R6, R13, P0 ;  /* 0x0000000d06027208 */ /* 0x000fe20000000000 */
[----:B------:R-:W-:-:S04]  /*0a30*/  FFMA R3, R3, R8, 0.31830987334251403809 ;  /* 0x3ea2f98303037423 */ /* 0x000fc80000000008 */
[----:B------:R-:W-:Y:S01]  /*0a40*/  FFMA R6, R2, R3, RZ ;  /* 0x0000000302067223 */ /* 0x000fe200000000ff */
[----:B------:R-:W0:Y:S03]  /*0a50*/  FCHK P0, R2, 3.1415927410125732422 ;  /* 0x40490fdb02007902 */ /* 0x000e260000000000 */
[----:B------:R-:W-:-:S04]  /*0a60*/  FFMA R8, R6, -3.1415927410125732422, R2 ;  /* 0xc0490fdb06087823 */ /* 0x000fc80000000002 */
[----:B------:R-:W-:Y:S01]  /*0a70*/  FFMA R3, R3, R8, R6 ;  /* 0x0000000803037223 */ /* 0x000fe20000000006 */
[----:B0-----:R-:W-:Y:S06]  /*0a80*/  @!P0 BRA `(.L_x_55) ;  /* 0x0000000000108947 */ /* 0x001fec0003800000 */
[----:B------:R-:W-:Y:S02]  /*0a90*/  MOV R3, 0x40490fdb ;  /* 0x40490fdb00037802 */ /* 0x000fe40000000f00 */
[----:B------:R-:W-:-:S07]  /*0aa0*/  MOV R8, 0xac0 ;  /* 0x00000ac000087802 */ /* 0x000fce0000000f00 */
[----:B------:R-:W-:Y:S05]  /*0ab0*/  CALL.REL.NOINC `($__internal_3_$__cuda_sm3x_div_rn_noftz_f32_slowpath) ;  /* 0x0000000400007944 */ /* 0x000fea0003c00000 */
[----:B------:R-:W-:-:S07]  /*0ac0*/  IMAD.MOV.U32 R3, RZ, RZ, R2 ;  /* 0x000000ffff037224 */ /* 0x000fce00078e0002 */
.L_x_55:
[----:B------:R-:W-:Y:S05]  /*0ad0*/  BSYNC.RECONVERGENT B0 ;  /* 0x0000000000007941 */ /* 0x000fea0003800200 */
.L_x_54:
[----:B------:R-:W-:Y:S01]  /*0ae0*/  FADD R2, -R3, 1 ;  /* 0x3f80000003027421 */ /* 0x000fe20000000100 */
[----:B------:R-:W-:Y:S01]  /*0af0*/  HFMA2 R3, -RZ, RZ, 1.75, 0 ;  /* 0x3f000000ff037431 */ /* 0x000fe200000001ff */
[----:B------:R-:W-:Y:S01]  /*0b00*/  MOV R6, 0x3ea2f983 ;  /* 0x3ea2f98300067802 */ /* 0x000fe20000000f00 */
[----:B------:R-:W-:Y:S02]  /*0b10*/  IMAD.MOV.U32 R13, RZ, RZ, 0x40490fdb ;  /* 0x40490fdbff0d7424 */ /* 0x000fe400078e00ff */
[----:B------:R-:W-:Y:S01]  /*0b20*/  FMUL R2, R11, R2 ;  /* 0x000000020b027220 */ /* 0x000fe20000400000 */
[----:B------:R-:W0:Y:S01]  /*0b30*/  FCHK P0, R0, 3.1415927410125732422 ;  /* 0x40490fdb00007902 */ /* 0x000e220000000000 */
[----:B------:R-:W-:Y:S01]  /*0b40*/  BSSY.RECONVERGENT B0, `(.L_x_56) ;  /* 0x000000e000007945 */ /* 0x000fe20003800200 */
[----:B------:R-:W-:Y:S01]  /*0b50*/  FFMA R13, R6, -R13, 1 ;  /* 0x3f800000060d7423 */ /* 0x000fe2000000080d */
[----:B------:R-:W-:-:S03]  /*0b60*/  FFMA R2, R2, R3, -0.5 ;  /* 0xbf00000002027423 */ /* 0x000fc60000000003 */
[----:B------:R-:W-:Y:S02]  /*0b70*/  FFMA R8, R13, R6, 0.31830987334251403809 ;  /* 0x3ea2f9830d087423 */ /* 0x000fe40000000006 */
[----:B------:R1:W2:Y:S02]  /*0b80*/  F2I.S64.TRUNC R10, R2 ;  /* 0x00000002000a7311 */ /* 0x0002a4000020d900 */
[----:B------:R-:W-:-:S04]  /*0b90*/  FFMA R3, R0, R8, RZ ;  /* 0x0000000800037223 */ /* 0x000fc800000000ff */
[----:B------:R-:W-:-:S04]  /*0ba0*/  FFMA R6, R3, -3.1415927410125732422, R0 ;  /* 0xc0490fdb03067823 */ /* 0x000fc80000000000 */
[----:B------:R-:W-:Y:S01]  /*0bb0*/  FFMA R3, R8, R6, R3 ;  /* 0x0000000608037223 */ /* 0x000fe20000000003 */
[----:B01----:R-:W-:Y:S06]  /*0bc0*/  @!P0 BRA `(.L_x_57) ;  /* 0x0000000000148947 */ /* 0x003fec0003800000 */
[----:B------:R-:W-:Y:S01]  /*0bd0*/  IMAD.MOV.U32 R2, RZ, RZ, R0 ;  /* 0x000000ffff027224 */ /* 0x000fe200078e0000 */
[----:B------:R-:W-:Y:S02]  /*0be0*/  MOV R3, 0x40490fdb ;  /* 0x40490fdb00037802 */ /* 0x000fe40000000f00 */
[----:B------:R-:W-:-:S07]  /*0bf0*/  MOV R8, 0xc10 ;  /* 0x00000c1000087802 */ /* 0x000fce0000000f00 */
[----:B--2---:R-:W-:Y:S05]  /*0c00*/  CALL.REL.NOINC `($__internal_3_$__cuda_sm3x_div_rn_noftz_f32_slowpath) ;  /* 0x0000000000ac7944 */ /* 0x004fea0003c00000 */
[----:B------:R-:W-:-:S07]  /*0c10*/  IMAD.MOV.U32 R3, RZ, RZ, R2 ;  /* 0x000000ffff037224 */ /* 0x000fce00078e0002 */
.L_x_57:
[----:B------:R-:W-:Y:S05]  /*0c20*/  BSYNC.RECONVERGENT B0 ;  /* 0x0000000000007941 */ /* 0x000fea0003800200 */
.L_x_56:
[----:B------:R-:W-:Y:S01]  /*0c30*/  FADD R0, -R3, 1 ;  /* 0x3f80000003007421 */ /* 0x000fe20000000100 */
[----:B------:R-:W0:Y:S01]  /*0c40*/  LDC.64 R12, c[0x0][0x398] ;  /* 0x0000e600ff0c7b82 */ /* 0x000e220000000a00 */
[--C-:B--2---:R-:W-:Y:S01]  /*0c50*/  SHF.R.S32.HI R15, RZ, 0x1f, R11.reuse ;  /* 0x0000001fff0f7819 */ /* 0x104fe2000001140b */
[----:B------:R-:W1:Y:S01]  /*0c60*/  LDCU.128 UR8, c[0x0][0x380] ;  /* 0x00007000ff0877ac */ /* 0x000e620008000c00 */
[----:B------:R-:W-:Y:S01]  /*0c70*/  FFMA R7, R7, R0, -0.5 ;  /* 0xbf00000007077423 */ /* 0x000fe20000000000 */
[----:B------:R-:W-:-:S04]  /*0c80*/  SHF.R.S32.HI R8, RZ, 0x1f, R11 ;  /* 0x0000001fff087819 */ /* 0x000fc8000001140b */
[----:B------:R-:W2:Y:S01]  /*0c90*/  LDC.64 R2, c[0x0][0x3a0] ;  /* 0x0000e800ff027b82 */ /* 0x000ea20000000a00 */
[----:B------:R-:W3:Y:S02]  /*0ca0*/  F2I.S64.TRUNC R6, R7 ;  /* 0x0000000700067311 */ /* 0x000ee4000020d900 */
[--C-:B---3--:R-:W-:Y:S02]  /*0cb0*/  SHF.R.S32.HI R5, RZ, 0x1f, R7.reuse ;  /* 0x0000001fff057819 */ /* 0x108fe40000011407 */
[----:B0-----:R-:W-:Y:S02]  /*0cc0*/  LOP3.LUT R15, R15, R12, RZ, 0xc0, !PT ;  /* 0x0000000c0f0f7212 */ /* 0x001fe400078ec0ff */
[----:B------:R-:W-:Y:S02]  /*0cd0*/  SHF.R.S32.HI R0, RZ, 0x1f, R7 ;  /* 0x0000001fff007819 */ /* 0x000fe40000011407 */
[----:B------:R-:W-:Y:S02]  /*0ce0*/  LOP3.LUT R17, R8, R13, RZ, 0xc0, !PT ;  /* 0x0000000d08117212 */ /* 0x000fe400078ec0ff */
[----:B--2---:R-:W-:-:S02]  /*0cf0*/  LOP3.LUT R5, R5, R2, RZ, 0xc0, !PT ;  /* 0x0000000205057212 */ /* 0x004fc400078ec0ff */
[----:B------:R-:W-:Y:S02]  /*0d00*/  IADD3 R8, P0, PT, R10, R15, RZ ;  /* 0x0000000f0a087210 */ /* 0x000fe40007f1e0ff */
[----:B------:R-:W-:Y:S02]  /*0d10*/  LOP3.LUT R15, R0, R3, RZ, 0xc0, !PT ;  /* 0x00000003000f7212 */ /* 0x000fe400078ec0ff */
[----:B------:R-:W-:Y:S02]  /*0d20*/  IADD3 R5, P1, PT, R6, R5, RZ ;  /* 0x0000000506057210 */ /* 0x000fe40007f3e0ff */
[----:B------:R-:W-:Y:S02]  /*0d30*/  IADD3.X R10, PT, PT, R11, R17, RZ, P0, !PT ;  /* 0x000000110b0a7210 */ /* 0x000fe400007fe4ff */
[----:B------:R-:W-:Y:S01]  /*0d40*/  ISETP.GE.U32.AND P0, PT, R8, R12, PT ;  /* 0x0000000c0800720c */ /* 0x000fe20003f06070 */
[----:B------:R-:W-:Y:S01]  /*0d50*/  IMAD.X R7, R7, 0x1, R15, P1 ;  /* 0x0000000107077824 */ /* 0x000fe200008e060f */
[----:B------:R-:W-:-:S02]  /*0d60*/  ISETP.GE.U32.AND P1, PT, R5, R2, PT ;  /* 0x000000020500720c */ /* 0x000fc40003f26070 */
[----:B------:R-:W-:Y:S02]  /*0d70*/  ISETP.GE.AND.EX P0, PT, R10, R13, PT, P0 ;  /* 0x0000000d0a00720c */ /* 0x000fe40003f06300 */
[----:B------:R-:W-:Y:S02]  /*0d80*/  ISETP.GE.AND.EX P1, PT, R7, R3, PT, P1 ;  /* 0x000000030700720c */ /* 0x000fe40003f26310 */
[----:B------:R-:W-:Y:S02]  /*0d90*/  SEL R11, R12, RZ, P0 ;  /* 0x000000ff0c0b7207 */ /* 0x000fe40000000000 */
[----:B------:R-:W-:Y:S02]  /*0da0*/  SEL R6, R2, RZ, P1 ;  /* 0x000000ff02067207 */ /* 0x000fe40000800000 */
[----:B------:R-:W-:Y:S02]  /*0db0*/  IADD3 R11, P2, PT, -R11, R8, RZ ;  /* 0x000000080b0b7210 */ /* 0x000fe40007f5e1ff */
[----:B------:R-:W-:-:S02]  /*0dc0*/  SEL R13, R13, RZ, P0 ;  /* 0x000000ff0d0d7207 */ /* 0x000fc40000000000 */
[----:B------:R-:W-:Y:S02]  /*0dd0*/  IADD3 R6, P0, PT, -R6, R5, RZ ;  /* 0x0000000506067210 */ /* 0x000fe40007f1e1ff */
[----:B------:R-:W-:Y:S02]  /*0de0*/  SEL R0, R3, RZ, P1 ;  /* 0x000000ff03007207 */ /* 0x000fe40000800000 */
[----:B------:R-:W-:-:S03]  /*0df0*/  IADD3.X R5, PT, PT, ~R13, R10, RZ, P2, !PT ;  /* 0x0000000a0d057210 */ /* 0x000fc600017fe5ff */
[----:B------:R-:W-:Y:S02]  /*0e00*/  IMAD.X R7, R7, 0x1, ~R0, P0 ;  /* 0x0000000107077824 */ /* 0x000fe400000e0e00 */
[-C--:B------:R-:W-:Y:S02]  /*0e10*/  IMAD R0, R5, R2.reuse, RZ ;  /* 0x0000000205007224 */ /* 0x080fe400078e02ff */
[----:B------:R-:W-:-:S04]  /*0e20*/  IMAD.WIDE.U32 R6, R11, R2, R6 ;  /* 0x000000020b067225 */ /* 0x000fc800078e0006 */
[----:B------:R-:W-:Y:S01]  /*0e30*/  IMAD R3, R11, R3, R0 ;  /* 0x000000030b037224 */ /* 0x000fe200078e0200 */
[----:B-1----:R-:W-:-:S04]  /*0e40*/  LEA R2, P0, R6, UR8, 0x2 ;  /* 0x0000000806027c11 */ /* 0x002fc8000f8010ff */
[----:B------:R-:W-:-:S04]  /*0e50*/  IADD3 R3, PT, PT, R7, R3, RZ ;  /* 0x0000000307037210 */ /* 0x000fc80007ffe0ff */
[----:B------:R-:W-:-:S06]  /*0e60*/  LEA.HI.X R3, R6, UR9, R3, 0x2, P0 ;  /* 0x0000000906037c11 */ /* 0x000fcc00080f1403 */
[----:B------:R-:W2:Y:S01]  /*0e70*/  LDG.E R3, desc[UR4][R2.64] ;  /* 0x0000000402037981 */ /* 0x000ea2000c1e1900 */
[----:B------:R-:W-:-:S04]  /*0e80*/  LEA R6, P0, R4, UR10, 0x2 ;  /* 0x0000000a04067c11 */ /* 0x000fc8000f8010ff */
[----:B------:R-:W-:-:S05]  /*0e90*/  LEA.HI.X R7, R4, UR11, R9, 0x2, P0 ;  /* 0x0000000b04077c11 */ /* 0x000fca00080f1409 */
[----:B--2---:R-:W-:Y:S01]  /*0ea0*/  STG.E desc[UR4][R6.64], R3 ;  /* 0x0000000306007986 */ /* 0x004fe2000c101904 */
[----:B------:R-:W-:Y:S05]  /*0eb0*/  EXIT ;  /* 0x000000000000794d */ /* 0x000fea0003800000 */
        .weak           $__internal_3_$__cuda_sm3x_div_rn_noftz_f32_slowpath
        .type           $__internal_3_$__cuda_sm3x_div_rn_noftz_f32_slowpath,@function
        .size           $__internal_3_$__cuda_sm3x_div_rn_noftz_f32_slowpath,(.L_x_129 - $__internal_3_$__cuda_sm3x_div_rn_noftz_f32_slowpath)
$__internal_3_$__cuda_sm3x_div_rn_noftz_f32_slowpath:
[--C-:B------:R-:W-:Y:S01]  /*0ec0*/  SHF.R.U32.HI R12, RZ, 0x17, R3.reuse ;  /* 0x00000017ff0c7819 */ /* 0x100fe20000011603 */
[----:B------:R-:W-:Y:S01]  /*0ed0*/  BSSY.RECONVERGENT B1, `(.L_x_58) ;  /* 0x0000063000017945 */ /* 0x000fe20003800200 */
[----:B------:R-:W-:Y:S01]  /*0ee0*/  SHF.R.U32.HI R14, RZ, 0x17, R2 ;  /* 0x00000017ff0e7819 */ /* 0x000fe20000011602 */
[----:B------:R-:W-:Y:S01]  /*0ef0*/  IMAD.MOV.U32 R15, RZ, RZ, R3 ;  /* 0x000000ffff0f7224 */ /* 0x000fe200078e0003 */
[----:B------:R-:W-:Y:S02]  /*0f00*/  LOP3.LUT R12, R12, 0xff, RZ, 0xc0, !PT ;  /* 0x000000ff0c0c7812 */ /* 0x000fe400078ec0ff */
[----:B------:R-:W-:-:S03]  /*0f10*/  LOP3.LUT R19, R14, 0xff, RZ, 0xc0, !PT ;  /* 0x000000ff0e137812 */ /* 0x000fc600078ec0ff */
[----:B------:R-:W-:Y:S01]  /*0f20*/  VIADD R17, R12, 0xffffffff ;  /* 0xffffffff0c117836 */ /* 0x000fe20000000000 */
[----:B------:R-:W-:-:S04]  /*0f30*/  IADD3 R16, PT, PT, R19, -0x1, RZ ;  /* 0xffffffff13107810 */ /* 0x000fc80007ffe0ff */
[----:B------:R-:W-:-:S04]  /*0f40*/  ISETP.GT.U32.AND P0, PT, R17, 0xfd, PT ;  /* 0x000000fd1100780c */ /* 0x000fc80003f04070 */
[----:B------:R-:W-:-:S13]  /*0f50*/  ISETP.GT.U32.OR P0, PT, R16, 0xfd, P0 ;  /* 0x000000fd1000780c */ /* 0x000fda0000704470 */
[----:B------:R-:W-:Y:S01]  /*0f60*/  @!P0 MOV R14, RZ ;  /* 0x000000ff000e8202 */ /* 0x000fe20000000f00 */
        /* <DEDUP_REMOVED lines=19> */
[----:B------:R-:W-:Y:S01]  /*10a0*/  @P0 IMAD.MOV.U32 R14, RZ, RZ, RZ ;  /* 0x000000ffff0e0224 */ /* 0x000fe200078e00ff */
[----:B------:R-:W-:Y:S01]  /*10b0*/  @!P0 MOV R14, 0xffffffc0 ;  /* 0xffffffc0000e8802 */ /* 0x000fe20000000f00 */
[----:B------:R-:W-:Y:S01]  /*10c0*/  @!P0 FFMA R2, R2, 1.84467440737095516160e+19, RZ ;  /* 0x5f80000002028823 */ /* 0x000fe200000000ff */
[----:B------:R-:W-:-:S03]  /*10d0*/  @!P1 FFMA R15, R3, 1.84467440737095516160e+19, RZ ;  /* 0x5f800000030f9823 */ /* 0x000fc600000000ff */
[----:B------:R-:W-:-:S07]  /*10e0*/  @!P1 VIADD R14, R14, 0x40 ;  /* 0x000000400e0e9836 */ /* 0x000fce0000000000 */
.L_x_59:
[----:B------:R-:W-:Y:S01]  /*10f0*/  LEA R16, R12, 0xc0800000, 0x17 ;  /* 0xc08000000c107811 */ /* 0x000fe200078eb8ff */
[----:B------:R-:W-:Y:S01]  /*1100*/  VIADD R19, R19, 0xffffff81 ;  /* 0xffffff8113137836 */ /* 0x000fe20000000000 */
[----:B------:R-:W-:Y:S02]  /*1110*/  BSSY.RECONVERGENT B2, `(.L_x_64) ;  /* 0x0000035000027945 */ /* 0x000fe40003800200 */
[----:B------:R-:W-:Y:S01]  /*1120*/  IADD3 R18, PT, PT, -R16, R15, RZ ;  /* 0x0000000f10127210 */ /* 0x000fe20007ffe1ff */
[C---:B------:R-:W-:Y:S01]  /*1130*/  IMAD R2, R19.reuse, -0x800000, R2 ;  /* 0xff80000013027824 */ /* 0x040fe200078e0202 */
[----:B------:R-:W-:Y:S02]  /*1140*/  IADD3 R19, PT, PT, R19, 0x7f, -R12 ;  /* 0x0000007f13137810 */ /* 0x000fe40007ffe80c */
[----:B------:R-:W0:Y:S01]  /*1150*/  MUFU.RCP R15, R18 ;  /* 0x00000012000f7308 */ /* 0x000e220000001000 */
[----:B------:R-:W-:Y:S01]  /*1160*/  FADD.FTZ R17, -R18, -RZ ;  /* 0x800000ff12117221 */ /* 0x000fe20000010100 */
[----:B------:R-:W-:-:S03]  /*1170*/  IADD3 R19, PT, PT, R19, R14, RZ ;  /* 0x0000000e13137210 */ /* 0x000fc60007ffe0ff */
        /* <DEDUP_REMOVED lines=9> */
[----:B------:R-:W-:-:S05]  /*1210*/  IMAD.IADD R18, R12, 0x1, R19 ;  /* 0x000000010c127824 */ /* 0x000fca00078e0213 */
[----:B------:R-:W-:-:S04]  /*1220*/  IADD3 R12, PT, PT, R18, -0x1, RZ ;  /* 0xffffffff120c7810 */ /* 0x000fc80007ffe0ff */
        /* <DEDUP_REMOVED lines=10> */
[C---:B------:R-:W-:Y:S02]  /*12d0*/  ISETP.NE.AND P3, PT, R18.reuse, RZ, PT ;  /* 0x000000ff1200720c */ /* 0x040fe40003f65270 */
[----:B------:R-:W-:Y:S02]  /*12e0*/  ISETP.NE.AND P1, PT, R18, RZ, PT ;  /* 0x000000ff1200720c */ /* 0x000fe40003f25270 */
[----:B------:R-:W-:Y:S01]  /*12f0*/  LOP3.LUT R14, R12, 0x7fffff, RZ, 0xc0, !PT ;  /* 0x007fffff0c0e7812 */ /* 0x000fe200078ec0ff */
[CCC-:B------:R-:W-:Y:S01]  /*1300*/  FFMA.RP R12, R15.reuse, R17.reuse, R16.reuse ;  /* 0x000000110f0c7223 */ /* 0x1c0fe20000008010 */
[----:B------:R-:W-:Y:S01]  /*1310*/  FFMA.RM R15, R15, R17, R16 ;  /* 0x000000110f0f7223 */ /* 0x000fe20000004010 */
[----:B------:R-:W-:Y:S01]  /*1320*/  VIADD R17, R18, 0x20 ;  /* 0x0000002012117836 */ /* 0x000fe20000000000 */
[----:B------:R-:W-:Y:S02]  /*1330*/  LOP3.LUT R14, R14, 0x800000, RZ, 0xfc, !PT ;  /* 0x008000000e0e7812 */ /* 0x000fe400078efcff */
[----:B------:R-:W-:-:S02]  /*1340*/  IADD3 R16, PT, PT, -R18, RZ, RZ ;  /* 0x000000ff12107210 */ /* 0x000fc40007ffe1ff */
[----:B------:R-:W-:Y:S02]  /*1350*/  SHF.L.U32 R17, R14, R17, RZ ;  /* 0x000000110e117219 */ /* 0x000fe400000006ff */
[----:B------:R-:W-:Y:S02]  /*1360*/  FSETP.NEU.FTZ.AND P0, PT, R12, R15, PT ;  /* 0x0000000f0c00720b */ /* 0x000fe40003f1d000 */
[----:B------:R-:W-:Y:S02]  /*1370*/  SEL R15, R16, RZ, P3 ;  /* 0x000000ff100f7207 */ /* 0x000fe40001800000 */
[----:B------:R-:W-:Y:S02]  /*1380*/  ISETP.NE.AND P1, PT, R17, RZ, P1 ;  /* 0x000000ff1100720c */ /* 0x000fe40000f25270 */
[----:B------:R-:W-:Y:S02]  /*1390*/  SHF.R.U32.HI R15, RZ, R15, R14 ;  /* 0x0000000fff0f7219 */ /* 0x000fe4000001160e */
[----:B------:R-:W-:-:S02]  /*13a0*/  PLOP3.LUT P0, PT, P0, P1, PT, 0xf8, 0x8f ;  /* 0x00000000008f781c */ /* 0x000fc40000703f70 */
[----:B------:R-:W-:Y:S02]  /*13b0*/  SHF.R.U32.HI R17, RZ, 0x1, R15 ;  /* 0x00000001ff117819 */ /* 0x000fe4000001160f */
[----:B------:R-:W-:-:S04]  /*13c0*/  SEL R12, RZ, 0x1, !P0 ;  /* 0x00000001ff0c7807 */ /* 0x000fc80004000000 */
[----:B------:R-:W-:-:S04]  /*13d0*/  LOP3.LUT R12, R12, 0x1, R17, 0xf8, !PT ;  /* 0x000000010c0c7812 */ /* 0x000fc800078ef811 */
[----:B------:R-:W-:-:S05]  /*13e0*/  LOP3.LUT R12, R12, R15, RZ, 0xc0, !PT ;  /* 0x0000000f0c0c7212 */ /* 0x000fca00078ec0ff */
[----:B------:R-:W-:-:S05]  /*13f0*/  IMAD.IADD R17, R17, 0x1, R12 ;  /* 0x0000000111117824 */ /* 0x000fca00078e020c */
[----:B------:R-:W-:Y:S01]  /*1400*/  LOP3.LUT R2, R17, R2, RZ, 0xfc, !PT ;  /* 0x0000000211027212 */ /* 0x000fe200078efcff */
[----:B------:R-:W-:Y:S06]  /*1410*/  BRA `(.L_x_67) ;  /* 0x0000000000107947 */ /* 0x000fec0003800000 */
.L_x_66:
[----:B------:R-:W-:-:S04]  /*1420*/  LOP3.LUT R2, R2, 0x80000000, RZ, 0xc0, !PT ;  /* 0x8000000002027812 */ /* 0x000fc800078ec0ff */
[----:B------:R-:W-:Y:S01]  /*1430*/  LOP3.LUT R2, R2, 0x7f800000, RZ, 0xfc, !PT ;  /* 0x7f80000002027812 */ /* 0x000fe200078efcff */
[----:B------:R-:W-:Y:S06]  /*1440*/  BRA `(.L_x_67) ;  /* 0x0000000000047947 */ /* 0x000fec0003800000 */
.L_x_65:
[----:B------:R-:W-:-:S07]  /*1450*/  LEA R2, R19, R2, 0x17 ;  /* 0x0000000213027211 */ /* 0x000fce00078eb8ff */
.L_x_67:
[----:B------:R-:W-:Y:S05]  /*1460*/  BSYNC.RECONVERGENT B2 ;  /* 0x0000000000027941 */ /* 0x000fea0003800200 */
.L_x_64:
[----:B------:R-:W-:Y:S05]  /*1470*/  BRA `(.L_x_68) ;  /* 0x0000000000207947 */ /* 0x000fea0003800000 */
.L_x_63:
[----:B------:R-:W-:-:S04]  /*1480*/  LOP3.LUT R2, R15, 0x80000000, R2, 0x48, !PT ;  /* 0x800000000f027812 */ /* 0x000fc800078e4802 */
[----:B------:R-:W-:Y:S01]  /*1490*/  LOP3.LUT R2, R2, 0x7f800000, RZ, 0xfc, !PT ;  /* 0x7f80000002027812 */ /* 0x000fe200078efcff */
[----:B------:R-:W-:Y:S06]  /*14a0*/  BRA `(.L_x_68) ;  /* 0x0000000000147947 */ /* 0x000fec0003800000 */
.L_x_62:
[----:B------:R-:W-:Y:S01]  /*14b0*/  LOP3.LUT R2, R15, 0x80000000, R2, 0x48, !PT ;  /* 0x800000000f027812 */ /* 0x000fe200078e4802 */
[----:B------:R-:W-:Y:S06]  /*14c0*/  BRA `(.L_x_68) ;  /* 0x00000000000c7947 */ /* 0x000fec0003800000 */
.L_x_61:
[----:B------:R-:W0:Y:S01]  /*14d0*/  MUFU.RSQ R2, -QNAN ;  /* 0xffc0000000027908 */ /* 0x000e220000001400 */
[----:B------:R-:W-:Y:S05]  /*14e0*/  BRA `(.L_x_68) ;  /* 0x0000000000047947 */ /* 0x000fea0003800000 */
.L_x_60:
[----:B------:R-:W-:-:S07]  /*14f0*/  FADD.FTZ R2, R2, R3 ;  /* 0x0000000302027221 */ /* 0x000fce0000010000 */
.L_x_68:
[----:B------:R-:W-:Y:S05]  /*1500*/  BSYNC.RECONVERGENT B1 ;  /* 0x0000000000017941 */ /* 0x000fea0003800200 */
.L_x_58:
[----:B------:R-:W-:Y:S02]  /*1510*/  HFMA2 R15, -RZ, RZ, 0, 0 ;  /* 0x00000000ff0f7431 */ /* 0x000fe400000001ff */
[----:B------:R-:W-:-:S04]  /*1520*/  IMAD.MOV.U32 R14, RZ, RZ, R8 ;  /* 0x000000ffff0e7224 */ /* 0x000fc800078e0008 */
[----:B0-----:R-:W-:Y:S05]  /*1530*/  RET.REL.NODEC R14 `(warpToRefDepth) ;  /* 0xffffffe80eb07950 */ /* 0x001fea0003c3ffff */
.L_x_69:
        /* <DEDUP_REMOVED lines=12> */
.L_x_129:


//--------------------- .text.rectifyLLdepth      --------------------------
	.section	.text.rectifyLLdepth,"ax",@progbits
	.align	128
        .global         rectifyLLdepth
        .type           rectifyLLdepth,@function
        .size           rectifyLLdepth,(.L_x_130 - rectifyLLdepth)
        .other          rectifyLLdepth,@"STO_CUDA_ENTRY STV_DEFAULT"
rectifyLLdepth:
.text.rectifyLLdepth:
        /* <DEDUP_REMOVED lines=15> */
[----:B------:R-:W-:-:S04]  /*00f0*/  FADD R0, R0, 0.5 ;  /* 0x3f00000000007421 */ /* 0x000fc80000000000 */
[----:B------:R-:W-:Y:S01]  /*0100*/  FADD R0, R0, R0 ;  /* 0x0000000000007221 */ /* 0x000fe20000000000 */
[----:B-1----:R-:W-:-:S03]  /*0110*/  FFMA R5, -R9, R2, 1 ;  /* 0x3f80000009057423 */ /* 0x002fc60000000102 */
[----:B------:R-:W0:Y:S01]  /*0120*/  FCHK P0, R0, R9 ;  /* 0x0000000900007302 */ /* 0x000e220000000000 */
[----:B------:R-:W-:Y:S01]  /*0130*/  FFMA R7, R2, R5, R2 ;  /* 0x0000000502077223 */ /* 0x000fe20000000002 */
[----:B------:R-:W-:-:S03]  /*0140*/  IMAD.MOV.U32 R5, RZ, RZ, RZ ;  /* 0x000000ffff057224 */ /* 0x000fc600078e00ff */
[----:B------:R-:W-:Y:S01]  /*0150*/  FFMA R2, R0, R7, RZ ;  /* 0x0000000700027223 */ /* 0x000fe200000000ff */
[----:B---3--:R-:W-:-:S04]  /*0160*/  IMAD.WIDE.U32 R14, R3, UR6, R4 ;  /* 0x00000006030e7c25 */ /* 0x008fc8000f8e0004 */
[----:B------:R-:W-:Y:S01]  /*0170*/  FFMA R6, -R9, R2, R0 ;  /* 0x0000000209067223 */ /* 0x000fe20000000100 */
[----:B------:R-:W-:-:S03]  /*0180*/  IMAD R8, R3, UR7, R15 ;  /* 0x0000000703087c24 */ /* 0x000fc6000f8e020f */
[----:B------:R-:W-:Y:S01]  /*0190*/  FFMA R2, R7, R6, R2 ;  /* 0x0000000607027223 */ /* 0x000fe20000000002 */
[----:B0-----:R-:W-:Y:S06]  /*01a0*/  @!P0 BRA `(.L_x_71) ;  /* 0x0000000000108947 */ /* 0x001fec0003800000 */
[----:B------:R-:W-:Y:S01]  /*01b0*/  IMAD.MOV.U32 R20, RZ, RZ, R9 ;  /* 0x000000ffff147224 */ /* 0x000fe200078e0009 */
[----:B------:R-:W-:-:S07]  /*01c0*/  MOV R10, 0x1e0 ;  /* 0x000001e0000a7802 */ /* 0x000fce0000000f00 */
[----:B------:R-:W-:Y:S05]  /*01d0*/  CALL.REL.NOINC `($__internal_4_$__cuda_sm3x_div_rn_noftz_f32_slowpath) ;  /* 0x0000001400ec7944 */ /* 0x000fea0003c00000 */
[----:B------:R-:W-:-:S07]  /*01e0*/  MOV R2, R0 ;  /* 0x0000000000027202 */ /* 0x000fce0000000f00 */
.L_x_71:
[----:B------:R-:W-:Y:S05]  /*01f0*/  BSYNC.RECONVERGENT B0 ;  /* 0x0000000000007941 */ /* 0x000fea0003800200 */
.L_x_70:
[----:B------:R-:W0:Y:S01]  /*0200*/  LDCU.64 UR4, c[0x0][0x3b0] ;  /* 0x00007600ff0477ac */ /* 0x000e220008000a00 */
[----:B------:R-:W-:Y:S01]  /*0210*/  I2FP.F32.U32 R0, R4 ;  /* 0x0000000400007245 */ /* 0x000fe20000201000 */
[----:B------:R-:W-:Y:S01]  /*0220*/  FADD R2, -R2, 1 ;  /* 0x3f80000002027421 */ /* 0x000fe20000000100 */
[----:B------:R-:W-:Y:S03]  /*0230*/  BSSY.RECONVERGENT B0, `(.L_x_72) ;  /* 0x0000011000007945 */ /* 0x000fe60003800200 */
[----:B------:R-:W-:Y:S01]  /*0240*/  FADD R0, R0, 0.5 ;  /* 0x3f00000000007421 */ /* 0x000fe20000000000 */
        /* <DEDUP_REMOVED lines=9> */
[----:B------:R-:W-:Y:S01]  /*02e0*/  FMUL R4, R2, 3.1415927410125732422 ;  /* 0x40490fdb02047820 */ /* 0x000fe20000400000 */
[----:B-12---:R-:W-:Y:S06]  /*02f0*/  @!P0 BRA `(.L_x_73) ;  /* 0x0000000000108947 */ /* 0x006fec0003800000 */
[----:B------:R-:W-:Y:S01]  /*0300*/  IMAD.MOV.U32 R20, RZ, RZ, R7 ;  /* 0x000000ffff147224 */ /* 0x000fe200078e0007 */
[----:B------:R-:W-:-:S07]  /*0310*/  MOV R10, 0x330 ;  /* 0x00000330000a7802 */ /* 0x000fce0000000f00 */
[----:B------:R-:W-:Y:S05]  /*0320*/  CALL.REL.NOINC `($__internal_4_$__cuda_sm3x_div_rn_noftz_f32_slowpath) ;  /* 0x0000001400987944 */ /* 0x000fea0003c00000 */
[----:B------:R-:W-:-:S07]  /*0330*/  IMAD.MOV.U32 R5, RZ, RZ, R0 ;  /* 0x000000ffff057224 */ /* 0x000fce00078e0000 */
.L_x_73:
[----:B------:R-:W-:Y:S05]  /*0340*/  BSYNC.RECONVERGENT B0 ;  /* 0x0000000000007941 */ /* 0x000fea0003800200 */
.L_x_72:
        /* <DEDUP_REMOVED lines=10> */
[----:B------:R-:W-:Y:S01]  /*03f0*/  FADD R5, -R5, 1 ;  /* 0x3f80000005057421 */ /* 0x000fe20000000100 */
[----:B------:R-:W-:Y:S01]  /*0400*/  FMUL.RZ R18, R4, 0.15915493667125701904 ;  /* 0x3e22f98304127820 */ /* 0x000fe2000040c000 */
[----:B------:R-:W-:Y:S02]  /*0410*/  BSSY.RECONVERGENT B0, `(.L_x_74) ;  /* 0x0000042000007945 */ /* 0x000fe40003800200 */
[----:B------:R-:W-:Y:S01]  /*0420*/  FMUL R5, R5, 3.1415927410125732422 ;  /* 0x40490fdb05057820 */ /* 0x000fe20000400000 */
[----:B------:R-:W-:Y:S03]  /*0430*/  MUFU.SIN R23, R18 ;  /* 0x0000001200177308 */ /* 0x000fe60000000400 */
[----:B------:R-:W-:Y:S01]  /*0440*/  FMUL.RZ R16, R5, 0.15915493667125701904 ;  /* 0x3e22f98305107820 */ /* 0x000fe2000040c000 */
[----:B0-----:R-:W-:-:S04]  /*0450*/  HFMA2 R3, -RZ, RZ, 1.75, 0 ;  /* 0x3f000000ff037431 */ /* 0x001fc800000001ff */
[----:B------:R-:W0:Y:S08]  /*0460*/  MUFU.SIN R4, R16 ;  /* 0x0000001000047308 */ /* 0x000e300000000400 */
[----:B------:R-:W1:Y:S08]  /*0470*/  MUFU.COS R25, R18 ;  /* 0x0000001200197308 */ /* 0x000e700000000000 */
[----:B------:R-:W3:Y:S01]  /*0480*/  MUFU.COS R6, R16 ;  /* 0x0000001000067308 */ /* 0x000ee20000000000 */
[C---:B0-----:R-:W-:Y:S01]  /*0490*/  FMUL R5, R4.reuse, -R23 ;  /* 0x8000001704057220 */ /* 0x041fe20000400000 */
[----:B-1----:R-:W-:-:S03]  /*04a0*/  FMUL R4, R4, R25 ;  /* 0x0000001904047220 */ /* 0x002fc60000400000 */
[----:B--2---:R-:W-:-:S04]  /*04b0*/  FMUL R23, R5, R12 ;  /* 0x0000000c05177220 */ /* 0x004fc80000400000 */
[----:B---3--:R-:W-:-:S04]  /*04c0*/  FFMA R23, R6, R27, R23 ;  /* 0x0000001b06177223 */ /* 0x008fc80000000017 */
[----:B----4-:R-:W-:-:S05]  /*04d0*/  FFMA R21, R4, R21, R23 ;  /* 0x0000001504157223 */ /* 0x010fca0000000017 */
[----:B------:R-:W-:Y:S01]  /*04e0*/  FMNMX.NAN R21, R21, 1, PT ;  /* 0x3f80000015157809 */ /* 0x000fe20003820000 */
[----:B-----5:R-:W-:-:S03]  /*04f0*/  FMUL R0, R5, R0 ;  /* 0x0000000005007220 */ /* 0x020fc60000400000 */
[----:B------:R-:W-:-:S04]  /*0500*/  FSETP.GTU.AND P0, PT, R21, -1, PT ;  /* 0xbf8000001500780b */ /* 0x000fc80003f0c000 */
[----:B------:R-:W-:Y:S01]  /*0510*/  FSEL R2, -R21, 1, P0 ;  /* 0x3f80000015027808 */ /* 0x000fe20000000100 */
[----:B------:R-:W-:-:S03]  /*0520*/  FFMA R0, R6, R13, R0 ;  /* 0x0000000d06007223 */ /* 0x000fc60000000000 */
[C---:B------:R-:W-:Y:S01]  /*0530*/  FSETP.NEU.AND P1, PT, |R2|.reuse, 1, PT ;  /* 0x3f8000000200780b */ /* 0x040fe20003f2d200 */
[C---:B------:R-:W-:Y:S01]  /*0540*/  FFMA R12, |R2|.reuse, -R3, 0.5 ;  /* 0x3f000000020c7423 */ /* 0x040fe20000000a03 */
[----:B------:R-:W-:-:S03]  /*0550*/  FSETP.GT.AND P0, PT, |R2|, 0.56000000238418579102, PT ;  /* 0x3f0f5c290200780b */ /* 0x000fc60003f04200 */
[----:B------:R-:W0:Y:S01]  /*0560*/  MUFU.RSQ R3, R12 ;  /* 0x0000000c00037308 */ /* 0x000e220000001400 */
[----:B------:R-:W-:Y:S01]  /*0570*/  FFMA R0, R4, R19, R0 ;  /* 0x0000001304007223 */ /* 0x000fe20000000000 */
[----:B------:R-:W-:-:S04]  /*0580*/  MOV R19, 0x3fd774eb ;  /* 0x3fd774eb00137802 */ /* 0x000fc80000000f00 */
[----:B------:R-:W-:-:S04]  /*0590*/  FMNMX.NAN R0, R0, 1, PT ;  /* 0x3f80000000007809 */ /* 0x000fc80003820000 */
[----:B------:R-:W-:Y:S01]  /*05a0*/  FMNMX.NAN R13, R0, -1, !PT ;  /* 0xbf800000000d7809 */ /* 0x000fe20007820000 */
[----:B0-----:R-:W-:Y:S01]  /*05b0*/  FMUL R16, R12, R3 ;  /* 0x000000030c107220 */ /* 0x001fe20000400000 */
[----:B------:R-:W-:Y:S01]  /*05c0*/  FMUL R21, R3, -0.5 ;  /* 0xbf00000003157820 */ /* 0x000fe20000400000 */
[----:B------:R-:W-:-:S03]  /*05d0*/  FMUL R3, R5, R10 ;  /* 0x0000000a05037220 */ /* 0x000fc60000400000 */
[----:B------:R-:W-:Y:S01]  /*05e0*/  FFMA R21, R16, R21, 0.5 ;  /* 0x3f00000010157423 */ /* 0x000fe20000000015 */
[----:B------:R-:W-:-:S03]  /*05f0*/  FFMA R3, R6, R17, R3 ;  /* 0x0000001106037223 */ /* 0x000fc60000000003 */
[----:B------:R-:W-:Y:S01]  /*0600*/  FFMA R21, R16, R21, R16 ;  /* 0x0000001510157223 */ /* 0x000fe20000000010 */
[----:B------:R-:W-:-:S04]  /*0610*/  FFMA R3, R4, R11, R3 ;  /* 0x0000000b04037223 */ /* 0x000fc80000000003 */
[----:B------:R-:W-:Y:S02]  /*0620*/  FSEL R21, R21, RZ, P1 ;  /* 0x000000ff15157208 */ /* 0x000fe40000800000 */
[----:B------:R-:W-:Y:S02]  /*0630*/  FMNMX.NAN R3, R3, 1, PT ;  /* 0x3f80000003037809 */ /* 0x000fe40003820000 */
[----:B------:R-:W-:Y:S02]  /*0640*/  FSEL R21, R21, |R2|, P0 ;  /* 0x4000000215157208 */ /* 0x000fe40000000000 */
[----:B------:R-:W-:Y:S01]  /*0650*/  FMNMX.NAN R16, R3, -1, !PT ;  /* 0xbf80000003107809 */ /* 0x000fe20007820000 */
[----:B------:R-:W-:Y:S01]  /*0660*/  IMAD.MOV.U32 R3, RZ, RZ, 0x3d10ecef ;  /* 0x3d10ecefff037424 */ /* 0x000fe200078e00ff */
[----:B------:R-:W-:Y:S02]  /*0670*/  LOP3.LUT R21, R21, 0x80000000, R2, 0xb8, !PT ;  /* 0x8000000015157812 */ /* 0x000fe400078eb802 */
[----:B------:R-:W-:-:S02]  /*0680*/  FSETP.GT.AND P2, PT, |R13|, |R16|, PT ;  /* 0x400000100d00720b */ /* 0x000fc40003f44200 */
[----:B------:R-:W-:Y:S01]  /*0690*/  FSETP.GT.AND P1, PT, R2, 0.56000000238418579102, PT ;  /* 0x3f0f5c290200780b */ /* 0x000fe20003f24000 */
[----:B------:R-:W-:Y:S01]  /*06a0*/  FMUL R0, R21, R21 ;  /* 0x0000001515007220 */ /* 0x000fe20000400000 */
[----:B------:R-:W-:-:S03]  /*06b0*/  FSEL R11, |R13|, |R16|, P2 ;  /* 0x400000100d0b7208 */ /* 0x000fc60001000200 */
[C---:B------:R-:W-:Y:S01]  /*06c0*/  FFMA R3, R0.reuse, R3, 0.016980519518256187439 ;  /* 0x3c8b1abb00037423 */ /* 0x040fe20000000003 */
[----:B------:R-:W0:Y:S03]  /*06d0*/  MUFU.RCP R10, R11 ;  /* 0x0000000b000a7308 */ /* 0x000e260000001000 */
[----:B------:R-:W-:-:S04]  /*06e0*/  FFMA R3, R0, R3, 0.030762933194637298584 ;  /* 0x3cfc028c00037423 */ /* 0x000fc80000000003 */
[----:B------:R-:W-:-:S04]  /*06f0*/  FFMA R3, R0, R3, 0.044709417968988418579 ;  /* 0x3d37213900037423 */ /* 0x000fc80000000003 */
[----:B------:R-:W-:-:S04]  /*0700*/  FFMA R3, R0, R3, 0.074989043176174163818 ;  /* 0x3d9993db00037423 */ /* 0x000fc80000000003 */
[----:B------:R-:W-:-:S04]  /*0710*/  FFMA R3, R0, R3, 0.16666707396507263184 ;  /* 0x3e2aaac600037423 */ /* 0x000fc80000000003 */
[----:B------:R-:W-:Y:S01]  /*0720*/  FMUL R0, R0, R3 ;  /* 0x0000000300007220 */ /* 0x000fe20000400000 */
[----:B0-----:R-:W-:-:S03]  /*0730*/  FFMA R3, -R11, R10, 1 ;  /* 0x3f8000000b037423 */ /* 0x001fc6000000010a */
[----:B------:R-:W-:Y:S01]  /*0740*/  FFMA R12, R21, R0, R21 ;  /* 0x00000000150c7223 */ /* 0x000fe20000000015 */
[----:B------:R-:W-:Y:S01]  /*0750*/  FSEL R0, |R16|, |R13|, P2 ;  /* 0x4000000d10007208 */ /* 0x000fe20001000200 */
[----:B------:R-:W-:-:S03]  /*0760*/  FFMA R3, R10, R3, R10 ;  /* 0x000000030a037223 */ /* 0x000fc6000000000a */
[----:B------:R-:W0:Y:S01]  /*0770*/  FCHK P3, R0, R11 ;  /* 0x0000000b00007302 */ /* 0x000e220000060000 */
[----:B------:R-:W-:Y:S01]  /*0780*/  FSEL R2, R12, -R12, P0 ;  /* 0x8000000c0c027208 */ /* 0x000fe20000000000 */
[----:B------:R-:W-:-:S04]  /*0790*/  FFMA R10, R0, R3, RZ ;  /* 0x00000003000a7223 */ /* 0x000fc800000000ff */
[----:B------:R-:W-:Y:S01]  /*07a0*/  FFMA R17, -R11, R10, R0 ;  /* 0x0000000a0b117223 */ /* 0x000fe20000000100 */
[----:B------:R-:W-:-:S03]  /*07b0*/  @!P1 FFMA R12, R19, 0.93318945169448852539, R2 ;  /* 0x3f6ee581130c9823 */ /* 0x000fc60000000002 */
[----:B------:R-:W-:Y:S01]  /*07c0*/  FFMA R3, R3, R17, R10 ;  /* 0x0000001103037223 */ /* 0x000fe2000000000a */
[----:B------:R-:W-:Y:S01]  /*07d0*/  @P0 FADD R12, R12, R12 ;  /* 0x0000000c0c0c0221 */ /* 0x000fe20000000000 */
[----:B0-----:R-:W-:Y:S06]  /*07e0*/  @!P3 BRA `(.L_x_75) ;  /* 0x000000000010b947 */ /* 0x001fec0003800000 */
[----:B------:R-:W-:Y:S01]  /*07f0*/  IMAD.MOV.U32 R20, RZ, RZ, R11 ;  /* 0x000000ffff147224 */ /* 0x000fe200078e000b */
[----:B------:R-:W-:-:S07]  /*0800*/  MOV R10, 0x820 ;  /* 0x00000820000a7802 */ /* 0x000fce0000000f00 */
[----:B------:R-:W-:Y:S05]  /*0810*/  CALL.REL.NOINC `($__internal_4_$__cuda_sm3x_div_rn_noftz_f32_slowpath) ;  /* 0x00000010005c7944 */ /* 0x000fea0003c00000 */
[----:B------:R-:W-:-:S07]  /*0820*/  MOV R3, R0 ;  /* 0x0000000000037202 */ /* 0x000fce0000000f00 */
.L_x_75:
[----:B------:R-:W-:Y:S05]  /*0830*/  BSYNC.RECONVERGENT B0 ;  /* 0x0000000000007941 */ /* 0x000fea0003800200 */
.L_x_74:
[----:B------:R-:W-:Y:S02]  /*0840*/  IMAD.MOV.U32 R17, RZ, RZ, 0x3b33710b ;  /* 0x3b33710bff117424 */ /* 0x000fe400078e00ff */
[----:B------:R-:W-:Y:S01]  /*0850*/  FMUL R0, R3, R3 ;  /* 0x0000000303007220 */ /* 0x000fe20000400000 */
[C---:B------:R-:W-:Y:S01]  /*0860*/  ISETP.GE.AND P0, PT, R16.reuse, RZ, PT ;  /* 0x000000ff1000720c */ /* 0x040fe20003f06270 */
[----:B------:R-:W-:Y:S01]  /*0870*/  IMAD.MOV.U32 R2, RZ, RZ, 0x3f6ee581 ;  /* 0x3f6ee581ff027424 */ /* 0x000fe200078e00ff */
[----:B------:R-:W-:Y:S01]  /*0880*/  FSETP.NEU.AND P3, PT, |R16|, |R13|, PT ;  /* 0x4000000d1000720b */ /* 0x000fe20003f6d200 */
[----:B------:R-:W-:Y:S01]  /*0890*/  FFMA R17, R0, R17, -0.015681877732276916504 ;  /* 0xbc80774800117423 */ /* 0x000fe20000000011 */
[----:B------:R-:W-:Y:S01]  /*08a0*/  FSETP.NEU.AND P1, PT, R11, RZ, PT ;  /* 0x000000ff0b00720b */ /* 0x000fe20003f2d000 */
[----:B------:R-:W-:Y:S01]  /*08b0*/  FADD R16, |R16|, |R13| ;  /* 0x4000000d10107221 */ /* 0x000fe20000000200 */
[----:B------:R-:W-:Y:S01]  /*08c0*/  FSEL R2, R2, 1.8663789033889770508, P2 ;  /* 0x3feee58102027808 */ /* 0x000fe20001000000 */
[C---:B------:R-:W-:Y:S01]  /*08d0*/  FFMA R17, R0.reuse, R17, 0.042200751602649688721 ;  /* 0x3d2cdab200117423 */ /* 0x040fe20000000011 */
[----:B------:R-:W-:Y:S01]  /*08e0*/  MOV R11, 0x3ea2f983 ;  /* 0x3ea2f983000b7802 */ /* 0x000fe20000000f00 */
[----:B------:R-:W-:Y:S02]  /*08f0*/  BSSY.RECONVERGENT B0, `(.L_x_76) ;  /* 0x0000021000007945 */ /* 0x000fe40003800200 */
[----:B------:R-:W-:-:S04]  /*0900*/  FFMA R17, R0, R17, -0.074792981147766113281 ;  /* 0xbd992d1000117423 */ /* 0x000fc80000000011 */
[----:B------:R-:W-:-:S04]  /*0910*/  FFMA R17, R0, R17, 0.10640415549278259277 ;  /* 0x3dd9ea6c00117423 */ /* 0x000fc80000000011 */
[----:B------:R-:W-:-:S04]  /*0920*/  FFMA R17, R0, R17, -0.14207722246646881104 ;  /* 0xbe117cb100117423 */ /* 0x000fc80000000011 */
[----:B------:R-:W-:-:S04]  /*0930*/  FFMA R17, R0, R17, 0.19993925094604492188 ;  /* 0x3e4cbce000117423 */ /* 0x000fc80000000011 */
[----:B------:R-:W-:-:S04]  /*0940*/  FFMA R17, R0, R17, -0.33333197236061096191 ;  /* 0xbeaaaa7d00117423 */ /* 0x000fc80000000011 */
[----:B------:R-:W-:Y:S01]  /*0950*/  FMUL R0, R0, R17 ;  /* 0x0000001100007220 */ /* 0x000fe20000400000 */
[----:B------:R-:W-:-:S03]  /*0960*/  HFMA2 R17, -RZ, RZ, 1.9599609375, 20144 ;  /* 0x3fd774ebff117431 */ /* 0x000fc600000001ff */
[----:B------:R-:W-:-:S04]  /*0970*/  FFMA R0, R0, R3, R3 ;  /* 0x0000000300007223 */ /* 0x000fc80000000003 */
[----:B------:R-:W-:-:S05]  /*0980*/  FFMA R3, R17, 0.93318945169448852539, -R0 ;  /* 0x3f6ee58111037823 */ /* 0x000fca0000000800 */
[-C--:B------:R-:W-:Y:S02]  /*0990*/  FSEL R10, R3, R0.reuse, P2 ;  /* 0x00000000030a7208 */ /* 0x080fe40001000000 */
[----:B------:R-:W-:Y:S01]  /*09a0*/  FSEL R3, R0, -R0, P2 ;  /* 0x8000000000037208 */ /* 0x000fe20001000000 */
[----:B------:R-:W-:-:S04]  /*09b0*/  IMAD.MOV.U32 R0, RZ, RZ, 0x40490fdb ;  /* 0x40490fdbff007424 */ /* 0x000fc800078e00ff */
[----:B------:R-:W-:Y:S01]  /*09c0*/  @!P0 FFMA R10, R2, 1.6832555532455444336, R3 ;  /* 0x3fd774eb020a8823 */ /* 0x000fe20000000003 */
[----:B------:R-:W-:Y:S02]  /*09d0*/  HFMA2 R2, -RZ, RZ, 2.04296875, -15.78125 ;  /* 0x4016cbe4ff027431 */ /* 0x000fe400000001ff */
[----:B------:R-:W-:-:S04]  /*09e0*/  FFMA R0, R11, -R0, 1 ;  /* 0x3f8000000b007423 */ /* 0x000fc80000000800 */
[----:B------:R-:W-:Y:S01]  /*09f0*/  FFMA R3, R0, R11, 0.31830987334251403809 ;  /* 0x3ea2f98300037423 */ /* 0x000fe2000000000b */
[----:B------:R-:W-:Y:S01]  /*0a00*/  FMUL R0, R7, R12 ;  /* 0x0000000c07007220 */ /* 0x000fe20000400000 */
[----:B------:R-:W-:-:S03]  /*0a10*/  @!P3 FSEL R10, R2, 0.78539818525314331055, !P0 ;  /* 0x3f490fdb020ab808 */ /* 0x000fc60004000000 */
[----:B------:R-:W-:Y:S01]  /*0a20*/  FFMA R2, R0, R3, RZ ;  /* 0x0000000300027223 */ /* 0x000fe200000000ff */
[----:B------:R-:W-:Y:S01]  /*0a30*/  @!P1 FSEL R10, RZ, 3.1415927410125732422, P0 ;  /* 0x40490fdbff0a9808 */ /* 0x000fe20000000000 */
[----:B------:R-:W0:Y:S01]  /*0a40*/  FCHK P1, R0, 3.1415927410125732422 ;  /* 0x40490fdb00007902 */ /* 0x000e220000020000 */
[----:B------:R-:W-:Y:S02]  /*0a50*/  FSETP.NAN.AND P0, PT, R16, R16, PT ;  /* 0x000000101000720b */ /* 0x000fe40003f08000 */
[----:B------:R-:W-:Y:S01]  /*0a60*/  LOP3.LUT R13, R10, 0x80000000, R13, 0xb8, !PT ;  /* 0x800000000a0d7812 */ /* 0x000fe200078eb80d */
[----:B------:R-:W-:-:S03]  /*0a70*/  FFMA R10, R2, -3.1415927410125732422, R0 ;  /* 0xc0490fdb020a7823 */ /* 0x000fc60000000000 */
[----:B------:R-:W-:Y:S01]  /*0a80*/  FSEL R12, R16, R13, P0 ;  /* 0x0000000d100c7208 */ /* 0x000fe20000000000 */
[----:B------:R-:W-:-:S04]  /*0a90*/  FFMA R11, R3, R10, R2 ;  /* 0x0000000a030b7223 */ /* 0x000fc80000000002 */
[----:B------:R-:W-:Y:S01]  /*0aa0*/  FADD R12, -R12, 4.7123889923095703125 ;  /* 0x4096cbe40c0c7421 */ /* 0x000fe20000000100 */
[----:B0-----:R-:W-:Y:S06]  /*0ab0*/  @!P1 BRA `(.L_x_77) ;  /* 0x0000000000109947 */ /* 0x001fec0003800000 */
[----:B------:R-:W-:Y:S01]  /*0ac0*/  IMAD.MOV.U32 R20, RZ, RZ, 0x40490fdb ;  /* 0x40490fdbff147424 */ /* 0x000fe200078e00ff */
[----:B------:R-:W-:-:S07]  /*0ad0*/  MOV R10, 0xaf0 ;  /* 0x00000af0000a7802 */ /* 0x000fce0000000f00 */
[----:B------:R-:W-:Y:S05]  /*0ae0*/  CALL.REL.NOINC `($__internal_4_$__cuda_sm3x_div_rn_noftz_f32_slowpath) ;  /* 0x0000000c00a87944 */ /* 0x000fea0003c00000 */
[----:B------:R-:W-:-:S07]  /*0af0*/  MOV R11, R0 ;  /* 0x00000000000b7202 */ /* 0x000fce0000000f00 */
.L_x_77:
[----:B------:R-:W-:Y:S05]  /*0b00*/  BSYNC.RECONVERGENT B0 ;  /* 0x0000000000007941 */ /* 0x000fea0003800200 */
.L_x_76:
[----:B------:R-:W-:Y:S02]  /*0b10*/  HFMA2 R2, -RZ, RZ, 2.392578125, 0.0004794597625732421875 ;  /* 0x40c90fdbff027431 */ /* 0x000fe400000001ff */
[----:B------:R-:W-:Y:S01]  /*0b20*/  FMUL R0, R9, R12 ;  /* 0x0000000c09007220 */ /* 0x000fe20000400000 */
[----:B------:R-:W-:Y:S01]  /*0b30*/  IMAD.MOV.U32 R3, RZ, RZ, 0x3e22f983 ;  /* 0x3e22f983ff037424 */ /* 0x000fe200078e00ff */
[----:B------:R-:W-:Y:S01]  /*0b40*/  BSSY.RECONVERGENT B0, `(.L_x_78) ;  /* 0x000000d000007945 */ /* 0x000fe20003800200 */
[----:B------:R-:W-:Y:S01]  /*0b50*/  FADD R11, R11, -0.5 ;  /* 0xbf0000000b0b7421 */ /* 0x000fe20000000000 */
[----:B------:R-:W0:Y:S01]  /*0b60*/  FCHK P0, R0, 6.2831854820251464844 ;  /* 0x40c90fdb00007902 */ /* 0x000e220000000000 */
[----:B------:R-:W-:-:S04]  /*0b70*/  FFMA R2, R3, -R2, 1 ;  /* 0x3f80000003027423 */ /* 0x000fc80000000802 */
[----:B------:R-:W-:-:S04]  /*0b80*/  FFMA R3, R2, R3, 0.15915493667125701904 ;  /* 0x3e22f98302037423 */ /* 0x000fc80000000003 */
[----:B------:R-:W-:-:S04]  /*0b90*/  FFMA R2, R0, R3, RZ ;  /* 0x0000000300027223 */ /* 0x000fc800000000ff */
[----:B------:R-:W-:-:S04]  /*0ba0*/  FFMA R10, R2, -6.2831854820251464844, R0 ;  /* 0xc0c90fdb020a7823 */ /* 0x000fc80000000000 */
[----:B------:R-:W-:Y:S01]  /*0bb0*/  FFMA R12, R3, R10, R2 ;  /* 0x0000000a030c7223 */ /* 0x000fe20000000002 */
[----:B0-----:R-:W-:Y:S06]  /*0bc0*/  @!P0 BRA `(.L_x_79) ;  /* 0x0000000000108947 */ /* 0x001fec0003800000 */
[----:B------:R-:W-:Y:S01]  /*0bd0*/  IMAD.MOV.U32 R20, RZ, RZ, 0x40c90fdb ;  /* 0x40c90fdbff147424 */ /* 0x000fe200078e00ff */
[----:B------:R-:W-:-:S07]  /*0be0*/  MOV R10, 0xc00 ;  /* 0x00000c00000a7802 */ /* 0x000fce0000000f00 */
[----:B------:R-:W-:Y:S05]  /*0bf0*/  CALL.REL.NOINC `($__internal_4_$__cuda_sm3x_div_rn_noftz_f32_slowpath) ;  /* 0x0000000c00647944 */ /* 0x000fea0003c00000 */
[----:B------:R-:W-:-:S07]  /*0c00*/  MOV R12, R0 ;  /* 0x00000000000c7202 */ /* 0x000fce0000000f00 */
.L_x_79:
[----:B------:R-:W-:Y:S05]  /*0c10*/  BSYNC.RECONVERGENT B0 ;  /* 0x0000000000007941 */ /* 0x000fea0003800200 */
.L_x_78:
[----:B------:R-:W0:Y:S01]  /*0c20*/  LDC.64 R2, c[0x0][0x3b0] ;  /* 0x0000ec00ff027b82 */ /* 0x000e220000000a00 */
[----:B------:R-:W1:Y:S01]  /*0c30*/  F2I.S64.TRUNC R10, R11 ;  /* 0x0000000b000a7311 */ /* 0x000e62000020d900 */
[----:B------:R-:W-:Y:S01]  /*0c40*/  FADD R16, R12, -0.5 ;  /* 0xbf0000000c107421 */ /* 0x000fe20000000000 */
[----:B------:R-:W2:Y:S05]  /*0c50*/  LDCU.64 UR6, c[0x0][0x380] ;  /* 0x00007000ff0677ac */ /* 0x000eaa0008000a00 */
[----:B------:R-:W3:Y:S01]  /*0c60*/  LDC.64 R12, c[0x0][0x3b8] ;  /* 0x0000ee00ff0c7b82 */ /* 0x000ee20000000a00 */
[----:B------:R-:W4:Y:S01]  /*0c70*/  F2I.S64.TRUNC R16, R16 ;  /* 0x0000001000107311 */ /* 0x000f22000020d900 */
[----:B-1----:R-:W-:-:S02]  /*0c80*/  SHF.R.S32.HI R19, RZ, 0x1f, R11 ;  /* 0x0000001fff137819 */ /* 0x002fc4000001140b */
[----:B------:R-:W-:Y:S02]  /*0c90*/  SHF.R.S32.HI R0, RZ, 0x1f, R11 ;  /* 0x0000001fff007819 */ /* 0x000fe4000001140b */
[-C--:B0-----:R-:W-:Y:S02]  /*0ca0*/  LOP3.LUT R19, R19, R2.reuse, RZ, 0xc0, !PT ;  /* 0x0000000213137212 */ /* 0x081fe400078ec0ff */
[----:B------:R-:W-:Y:S02]  /*0cb0*/  LOP3.LUT R21, R0, R3, RZ, 0xc0, !PT ;  /* 0x0000000300157212 */ /* 0x000fe400078ec0ff */
[----:B------:R-:W-:Y:S02]  /*0cc0*/  IADD3 R19, P0, PT, R10, R19, RZ ;  /* 0x000000130a137210 */ /* 0x000fe40007f1e0ff */
[--C-:B----4-:R-:W-:Y:S02]  /*0cd0*/  SHF.R.S32.HI R15, RZ, 0x1f, R17.reuse ;  /* 0x0000001fff0f7819 */ /* 0x110fe40000011411 */
[----:B------:R-:W-:Y:S01]  /*0ce0*/  SHF.R.S32.HI R0, RZ, 0x1f, R17 ;  /* 0x0000001fff007819 */ /* 0x000fe20000011411 */
[----:B------:R-:W-:Y:S01]  /*0cf0*/  IMAD.X R18, R11, 0x1, R21, P0 ;  /* 0x000000010b127824 */ /* 0x000fe200000e0615 */
[----:B------:R-:W-:-:S02]  /*0d00*/  ISETP.GE.U32.AND P0, PT, R19, R2, PT ;  /* 0x000000021300720c */ /* 0x000fc40003f06070 */
[----:B---3--:R-:W-:Y:S02]  /*0d10*/  LOP3.LUT R11, R15, R12, RZ, 0xc0, !PT ;  /* 0x0000000c0f0b7212 */ /* 0x008fe400078ec0ff */
[----:B------:R-:W-:Y:S02]  /*0d20*/  ISETP.GE.AND.EX P0, PT, R18, R3, PT, P0 ;  /* 0x000000031200720c */ /* 0x000fe40003f06300 */
[----:B------:R-:W-:Y:S02]  /*0d30*/  LOP3.LUT R15, R0, R13, RZ, 0xc0, !PT ;  /* 0x0000000d000f7212 */ /* 0x000fe400078ec0ff */
[----:B------:R-:W-:Y:S02]  /*0d40*/  IADD3 R10, P1, PT, R16, R11, RZ ;  /* 0x0000000b100a7210 */ /* 0x000fe40007f3e0ff */
[----:B------:R-:W-:Y:S02]  /*0d50*/  SEL R2, R2, RZ, P0 ;  /* 0x000000ff02027207 */ /* 0x000fe40000000000 */
[----:B------:R-:W-:-:S02]  /*0d60*/  IADD3.X R11, PT, PT, R17, R15, RZ, P1, !PT ;  /* 0x0000000f110b7210 */ /* 0x000fc40000ffe4ff */
[----:B------:R-:W-:Y:S02]  /*0d70*/  IADD3 R15, P2, PT, -R2, R19, RZ ;  /* 0x00000013020f7210 */ /* 0x000fe40007f5e1ff */
[-C--:B------:R-:W-:Y:S02]  /*0d80*/  ISETP.GE.U32.AND P1, PT, R10, R12.reuse, PT ;  /* 0x0000000c0a00720c */ /* 0x080fe40003f26070 */
[----:B------:R-:W-:Y:S02]  /*0d90*/  SEL R17, R3, RZ, P0 ;  /* 0x000000ff03117207 */ /* 0x000fe40000000000 */
[----:B------:R-:W-:Y:S01]  /*0da0*/  ISETP.GE.AND.EX P0, PT, R11, R13, PT, P1 ;  /* 0x0000000d0b00720c */ /* 0x000fe20003f06310 */
[----:B------:R-:W-:-:S03]  /*0db0*/  IMAD.WIDE.U32 R10, R15, R12, R10 ;  /* 0x0000000c0f0a7225 */ /* 0x000fc600078e000a */
[----:B------:R-:W-:Y:S01]  /*0dc0*/  SEL R3, R12, RZ, P0 ;  /* 0x000000ff0c037207 */ /* 0x000fe20000000000 */
[----:B------:R-:W-:-:S03]  /*0dd0*/  IMAD.X R17, R18, 0x1, ~R17, P2 ;  /* 0x0000000112117824 */ /* 0x000fc600010e0e11 */
[----:B------:R-:W-:Y:S01]  /*0de0*/  IADD3 R0, P1, PT, -R3, R10, RZ ;  /* 0x0000000a03007210 */ /* 0x000fe20007f3e1ff */
[----:B------:R-:W-:-:S04]  /*0df0*/  IMAD R12, R17, R12, RZ ;  /* 0x0000000c110c7224 */ /* 0x000fc800078e02ff */
[----:B------:R-:W-:Y:S01]  /*0e00*/  IMAD R10, R15, R13, R12 ;  /* 0x0000000d0f0a7224 */ /* 0x000fe200078e020c */
[----:B------:R-:W-:Y:S02]  /*0e10*/  SEL R13, R13, RZ, P0 ;  /* 0x000000ff0d0d7207 */ /* 0x000fe40000000000 */
[----:B--2---:R-:W-:Y:S02]  /*0e20*/  LEA R12, P0, R0, UR6, 0x2 ;  /* 0x00000006000c7c11 */ /* 0x004fe4000f8010ff */
[----:B------:R-:W-:-:S04]  /*0e30*/  IADD3.X R11, PT, PT, ~R13, R11, R10, P1, !PT ;  /* 0x0000000b0d0b7210 */ /* 0x000fc80000ffe50a */
[----:B------:R-:W-:Y:S01]  /*0e40*/  LEA.HI.X R13, R0, UR7, R11, 0x2, P0 ;  /* 0x00000007000d7c11 */ /* 0x000fe200080f140b */
[----:B------:R-:W0:Y:S04]  /*0e50*/  LDCU.64 UR6, c[0x0][0x3a0] ;  /* 0x00007400ff0677ac */ /* 0x000e280008000a00 */
[----:B------:R-:W2:Y:S01]  /*0e60*/  LDG.E R23, desc[UR4][R12.64] ;  /* 0x000000040c177981 */ /* 0x000ea2000c1e1900 */
[----:B------:R-:W1:Y:S01]  /*0e70*/  LDC.64 R2, c[0x0][0x398] ;  /* 0x0000e600ff027b82 */ /* 0x000e620000000a00 */
[C---:B------:R-:W-:Y:S02]  /*0e80*/  SHF.L.U32 R11, R14.reuse, 0x2, RZ ;  /* 0x000000020e0b7819 */ /* 0x040fe400000006ff */
[----:B------:R-:W-:Y:S02]  /*0e90*/  SHF.L.U64.HI R8, R14, 0x2, R8 ;  /* 0x000000020e087819 */ /* 0x000fe40000010208 */
[----:B0-----:R-:W-:-:S04]  /*0ea0*/  IADD3 R20, P0, PT, R11, UR6, RZ ;  /* 0x000000060b147c10 */ /* 0x001fc8000ff1e0ff */
[----:B------:R-:W-:-:S05]  /*0eb0*/  IADD3.X R21, PT, PT, R8, UR7, RZ, P0, !PT ;  /* 0x0000000708157c10 */ /* 0x000fca00087fe4ff */
[----:B--2---:R0:W-:Y:S04]  /*0ec0*/  STG.E desc[UR4][R20.64], R23 ;  /* 0x0000001714007986 */ /* 0x0041e8000c101904 */
[----:B-1----:R-:W2:Y:S04]  /*0ed0*/  LDG.E R0, desc[UR4][R2.64+0x10] ;  /* 0x0000100402007981 */ /* 0x002ea8000c1e1900 */
        /* <DEDUP_REMOVED lines=8> */
[----:B0-----:R-:W-:Y:S01]  /*0f60*/  IMAD.MOV.U32 R21, RZ, RZ, 0x3f000000 ;  /* 0x3f000000ff157424 */ /* 0x001fe200078e00ff */
[----:B------:R-:W-:Y:S01]  /*0f70*/  BSSY.RECONVERGENT B0, `(.L_x_80) ;  /* 0x0000039000007945 */ /* 0x000fe20003800200 */
[----:B--2---:R-:W-:-:S04]  /*0f80*/  FMUL R27, R5, R0 ;  /* 0x00000000051b7220 */ /* 0x004fc80000400000 */
[----:B---3--:R-:W-:-:S04]  /*0f90*/  FFMA R25, R6, R25, R27 ;  /* 0x0000001906197223 */ /* 0x008fc8000000001b */
[----:B----4-:R-:W-:Y:S01]  /*0fa0*/  FFMA R14, R4, R14, R25 ;  /* 0x0000000e040e7223 */ /* 0x010fe20000000019 */
[----:B-----5:R-:W-:-:S04]  /*0fb0*/  FMUL R3, R5, R12 ;  /* 0x0000000c05037220 */ /* 0x020fc80000400000 */
[----:B------:R-:W-:Y:S01]  /*0fc0*/  FMNMX.NAN R14, R14, 1, PT ;  /* 0x3f8000000e0e7809 */ /* 0x000fe20003820000 */
[----:B------:R-:W-:-:S03]  /*0fd0*/  FMUL R10, R5, R10 ;  /* 0x0000000a050a7220 */ /* 0x000fc60000400000 */
[----:B------:R-:W-:Y:S01]  /*0fe0*/  FSETP.GTU.AND P0, PT, R14, -1, PT ;  /* 0xbf8000000e00780b */ /* 0x000fe20003f0c000 */
[----:B------:R-:W-:-:S03]  /*0ff0*/  FFMA R3, R6, R19, R3 ;  /* 0x0000001306037223 */ /* 0x000fc60000000003 */
[----:B------:R-:W-:Y:S01]  /*1000*/  FSEL R0, -R14, 1, P0 ;  /* 0x3f8000000e007808 */ /* 0x000fe20000000100 */
[----:B------:R-:W-:-:S03]  /*1010*/  FFMA R10, R6, R17, R10 ;  /* 0x00000011060a7223 */ /* 0x000fc6000000000a */
[C---:B------:R-:W-:Y:S01]  /*1020*/  FSETP.NEU.AND P1, PT, |R0|.reuse, 1, PT ;  /* 0x3f8000000000780b */ /* 0x040fe20003f2d200 */
[C---:B------:R-:W-:Y:S01]  /*1030*/  FFMA R14, |R0|.reuse, -R21, 0.5 ;  /* 0x3f000000000e7423 */ /* 0x040fe20000000a15 */
[----:B------:R-:W-:Y:S01]  /*1040*/  FSETP.GT.AND P0, PT, |R0|, 0.56000000238418579102, PT ;  /* 0x3f0f5c290000780b */ /* 0x000fe20003f04200 */
[C---:B------:R-:W-:Y:S02]  /*1050*/  FFMA R3, R4.reuse, R13, R3 ;  /* 0x0000000d04037223 */ /* 0x040fe40000000003 */
[----:B------:R-:W0:Y:S01]  /*1060*/  MUFU.RSQ R21, R14 ;  /* 0x0000000e00157308 */ /* 0x000e220000001400 */
[----:B------:R-:W-:Y:S02]  /*1070*/  FFMA R10, R4, R15, R10 ;  /* 0x0000000f040a7223 */ /* 0x000fe4000000000a */
[----:B------:R-:W-:Y:S01]  /*1080*/  FMNMX.NAN R3, R3, 1, PT ;  /* 0x3f80000003037809 */ /* 0x000fe20003820000 */
[----:B------:R-:W-:Y:S02]  /*1090*/  IMAD.MOV.U32 R15, RZ, RZ, 0x3fd774eb ;  /* 0x3fd774ebff0f7424 */ /* 0x000fe400078e00ff */
[----:B------:R-:W-:-:S02]  /*10a0*/  FMNMX.NAN R6, R10, 1, PT ;  /* 0x3f8000000a067809 */ /* 0x000fc40003820000 */
[----:B------:R-:W-:Y:S01]  /*10b0*/  FMNMX.NAN R13, R3, -1, !PT ;  /* 0xbf800000030d7809 */ /* 0x000fe20007820000 */
[----:B------:R-:W-:Y:S01]  /*10c0*/  HFMA2 R3, -RZ, RZ, 1.265625, -5052 ;  /* 0x3d10ecefff037431 */ /* 0x000fe200000001ff */
[----:B------:R-:W-:-:S04]  /*10d0*/  FMNMX.NAN R6, R6, -1, !PT ;  /* 0xbf80000006067809 */ /* 0x000fc80007820000 */
[----:B------:R-:W-:Y:S01]  /*10e0*/  FSETP.GT.AND P2, PT, |R6|, |R13|, PT ;  /* 0x4000000d0600720b */ /* 0x000fe20003f44200 */
[----:B0-----:R-:W-:Y:S01]  /*10f0*/  FMUL R16, R14, R21 ;  /* 0x000000150e107220 */ /* 0x001fe20000400000 */
[----:B------:R-:W-:Y:S02]  /*1100*/  FMUL R21, R21, -0.5 ;  /* 0xbf00000015157820 */ /* 0x000fe40000400000 */
[----:B------:R-:W-:Y:S02]  /*1110*/  FSEL R5, |R6|, |R13|, P2 ;  /* 0x4000000d06057208 */ /* 0x000fe40001000200 */
[C---:B------:R-:W-:Y:S02]  /*1120*/  FFMA R21, R16.reuse, R21, 0.5 ;  /* 0x3f00000010157423 */ /* 0x040fe40000000015 */
[----:B------:R-:W0:Y:S02]  /*1130*/  MUFU.RCP R10, R5 ;  /* 0x00000005000a7308 */ /* 0x000e240000001000 */
[----:B------:R-:W-:-:S05]  /*1140*/  FFMA R21, R16, R21, R16 ;  /* 0x0000001510157223 */ /* 0x000fca0000000010 */
[----:B------:R-:W-:Y:S02]  /*1150*/  FSEL R21, R21, RZ, P1 ;  /* 0x000000ff15157208 */ /* 0x000fe40000800000 */
[----:B------:R-:W-:Y:S02]  /*1160*/  FSETP.GT.AND P1, PT, R0, 0.56000000238418579102, PT ;  /* 0x3f0f5c290000780b */ /* 0x000fe40003f24000 */
[----:B------:R-:W-:-:S04]  /*1170*/  FSEL R21, R21, |R0|, P0 ;  /* 0x4000000015157208 */ /* 0x000fc80000000000 */
[----:B------:R-:W-:Y:S02]  /*1180*/  LOP3.LUT R21, R21, 0x80000000, R0, 0xb8, !PT ;  /* 0x8000000015157812 */ /* 0x000fe400078eb800 */
[----:B------:R-:W-:-:S03]  /*1190*/  FSEL R0, |R13|, |R6|, P2 ;  /* 0x400000060d007208 */ /* 0x000fc60001000200 */
[----:B------:R-:W-:Y:S01]  /*11a0*/  FMUL R2, R21, R21 ;  /* 0x0000001515027220 */ /* 0x000fe20000400000 */
[----:B------:R-:W1:Y:S03]  /*11b0*/  FCHK P3, R0, R5 ;  /* 0x0000000500007302 */ /* 0x000e660000060000 */
[----:B------:R-:W-:-:S04]  /*11c0*/  FFMA R3, R2, R3, 0.016980519518256187439 ;  /* 0x3c8b1abb02037423 */ /* 0x000fc80000000003 */
[----:B------:R-:W-:-:S04]  /*11d0*/  FFMA R3, R2, R3, 0.030762933194637298584 ;  /* 0x3cfc028c02037423 */ /* 0x000fc80000000003 */
[----:B------:R-:W-:-:S04]  /*11e0*/  FFMA R3, R2, R3, 0.044709417968988418579 ;  /* 0x3d37213902037423 */ /* 0x000fc80000000003 */
[----:B------:R-:W-:-:S04]  /*11f0*/  FFMA R3, R2, R3, 0.074989043176174163818 ;  /* 0x3d9993db02037423 */ /* 0x000fc80000000003 */
[----:B------:R-:W-:-:S04]  /*1200*/  FFMA R3, R2, R3, 0.16666707396507263184 ;  /* 0x3e2aaac602037423 */ /* 0x000fc80000000003 */
[----:B------:R-:W-:Y:S01]  /*1210*/  FMUL R2, R2, R3 ;  /* 0x0000000302027220 */ /* 0x000fe20000400000 */
[----:B0-----:R-:W-:-:S03]  /*1220*/  FFMA R3, -R5, R10, 1 ;  /* 0x3f80000005037423 */ /* 0x001fc6000000010a */
[----:B------:R-:W-:Y:S01]  /*1230*/  FFMA R4, R21, R2, R21 ;  /* 0x0000000215047223 */ /* 0x000fe20000000015 */
[----:B------:R-:W-:-:S04]  /*1240*/  FFMA R3, R10, R3, R10 ;  /* 0x000000030a037223 */ /* 0x000fc8000000000a */
[----:B------:R-:W-:Y:S01]  /*1250*/  FSEL R2, R4, -R4, P0 ;  /* 0x8000000404027208 */ /* 0x000fe20000000000 */
[----:B------:R-:W-:-:S04]  /*1260*/  FFMA R10, R0, R3, RZ ;  /* 0x00000003000a7223 */ /* 0x000fc800000000ff */
[----:B------:R-:W-:Y:S01]  /*1270*/  FFMA R12, -R5, R10, R0 ;  /* 0x0000000a050c7223 */ /* 0x000fe20000000100 */
[----:B------:R-:W-:-:S03]  /*1280*/  @!P1 FFMA R4, R15, 0.93318945169448852539, R2 ;  /* 0x3f6ee5810f049823 */ /* 0x000fc60000000002 */
[----:B------:R-:W-:Y:S01]  /*1290*/  FFMA R3, R3, R12, R10 ;  /* 0x0000000c03037223 */ /* 0x000fe2000000000a */
[----:B------:R-:W-:Y:S01]  /*12a0*/  @P0 FADD R4, R4, R4 ;  /* 0x0000000404040221 */ /* 0x000fe20000000000 */
[----:B-1----:R-:W-:Y:S06]  /*12b0*/  @!P3 BRA `(.L_x_81) ;  /* 0x000000000010b947 */ /* 0x002fec0003800000 */
[----:B------:R-:W-:Y:S02]  /*12c0*/  MOV R20, R5 ;  /* 0x0000000500147202 */ /* 0x000fe40000000f00 */
[----:B------:R-:W-:-:S07]  /*12d0*/  MOV R10, 0x12f0 ;  /* 0x000012f0000a7802 */ /* 0x000fce0000000f00 */
[----:B------:R-:W-:Y:S05]  /*12e0*/  CALL.REL.NOINC `($__internal_4_$__cuda_sm3x_div_rn_noftz_f32_slowpath) ;  /* 0x0000000400a87944 */ /* 0x000fea0003c00000 */
[----:B------:R-:W-:-:S07]  /*12f0*/  IMAD.MOV.U32 R3, RZ, RZ, R0 ;  /* 0x000000ffff037224 */ /* 0x000fce00078e0000 */
.L_x_81:
[----:B------:R-:W-:Y:S05]  /*1300*/  BSYNC.RECONVERGENT B0 ;  /* 0x0000000000007941 */ /* 0x000fea0003800200 */
.L_x_80:
[----:B------:R-:W-:Y:S01]  /*1310*/  MOV R15, 0x3b33710b ;  /* 0x3b33710b000f7802 */ /* 0x000fe20000000f00 */
[----:B------:R-:W-:Y:S01]  /*1320*/  FMUL R0, R3, R3 ;  /* 0x0000000303007220 */ /* 0x000fe20000400000 */
[----:B------:R-:W-:Y:S01]  /*1330*/  HFMA2 R2, -RZ, RZ, 1.857421875, -1409 ;  /* 0x3f6ee581ff027431 */ /* 0x000fe200000001ff */
[----:B------:R-:W-:Y:S01]  /*1340*/  ISETP.GE.AND P0, PT, R13, RZ, PT ;  /* 0x000000ff0d00720c */ /* 0x000fe20003f06270 */
[----:B------:R-:W-:Y:S01]  /*1350*/  FMUL R10, R7, R4 ;  /* 0x00000004070a7220 */ /* 0x000fe20000400000 */
[C---:B------:R-:W-:Y:S01]  /*1360*/  FFMA R15, R0.reuse, R15, -0.015681877732276916504 ;  /* 0xbc807748000f7423 */ /* 0x040fe2000000000f */
[C---:B------:R-:W-:Y:S01]  /*1370*/  FSETP.NEU.AND P3, PT, |R13|.reuse, |R6|, PT ;  /* 0x400000060d00720b */ /* 0x040fe20003f6d200 */
[----:B------:R-:W-:Y:S01]  /*1380*/  FADD R13, |R13|, |R6| ;  /* 0x400000060d0d7221 */ /* 0x000fe20000000200 */
[----:B------:R-:W-:Y:S01]  /*1390*/  FSETP.NEU.AND P1, PT, R5, RZ, PT ;  /* 0x000000ff0500720b */ /* 0x000fe20003f2d000 */
[----:B------:R-:W-:Y:S01]  /*13a0*/  FFMA R15, R0, R15, 0.042200751602649688721 ;  /* 0x3d2cdab2000f7423 */ /* 0x000fe2000000000f */
[----:B------:R-:W-:Y:S01]  /*13b0*/  MOV R5, 0x40490fdb ;  /* 0x40490fdb00057802 */ /* 0x000fe20000000f00 */
[----:B------:R-:W-:Y:S01]  /*13c0*/  BSSY.RECONVERGENT B0, `(.L_x_82) ;  /* 0x0000022000007945 */ /* 0x000fe20003800200 */
[----:B------:R-:W-:Y:S01]  /*13d0*/  FSEL R2, R2, 1.8663789033889770508, P2 ;  /* 0x3feee58102027808 */ /* 0x000fe20001000000 */
        /* <DEDUP_REMOVED lines=10> */
[----:B------:R-:W-:Y:S01]  /*1480*/  FSEL R3, R0, -R0, P2 ;  /* 0x8000000000037208 */ /* 0x000fe20001000000 */
[----:B------:R-:W-:-:S04]  /*1490*/  IMAD.MOV.U32 R0, RZ, RZ, 0x3ea2f983 ;  /* 0x3ea2f983ff007424 */ /* 0x000fc800078e00ff */
[----:B------:R-:W-:Y:S01]  /*14a0*/  @!P0 FFMA R15, R2, 1.6832555532455444336, R3 ;  /* 0x3fd774eb020f8823 */ /* 0x000fe20000000003 */
[----:B------:R-:W-:Y:S02]  /*14b0*/  IMAD.MOV.U32 R2, RZ, RZ, 0x4016cbe4 ;  /* 0x4016cbe4ff027424 */ /* 0x000fe400078e00ff */
[----:B------:R-:W-:-:S03]  /*14c0*/  FFMA R5, R0, -R5, 1 ;  /* 0x3f80000000057423 */ /* 0x000fc60000000805 */
[----:B------:R-:W-:Y:S01]  /*14d0*/  @!P3 FSEL R15, R2, 0.78539818525314331055, !P0 ;  /* 0x3f490fdb020fb808 */ /* 0x000fe20004000000 */
[----:B------:R-:W-:Y:S01]  /*14e0*/  FFMA R0, R5, R0, 0.31830987334251403809 ;  /* 0x3ea2f98305007423 */ /* 0x000fe20000000000 */
[----:B------:R-:W-:Y:S01]  /*14f0*/  @!P1 FSEL R15, RZ, 3.1415927410125732422, P0 ;  /* 0x40490fdbff0f9808 */ /* 0x000fe20000000000 */
[----:B------:R-:W0:Y:S01]  /*1500*/  FCHK P1, R10, 3.1415927410125732422 ;  /* 0x40490fdb0a007902 */ /* 0x000e220000020000 */
[----:B------:R-:W-:Y:S01]  /*1510*/  FSETP.NAN.AND P0, PT, R13, R13, PT ;  /* 0x0000000d0d00720b */ /* 0x000fe20003f08000 */
[----:B------:R-:W-:Y:S01]  /*1520*/  FFMA R3, R0, R10, RZ ;  /* 0x0000000a00037223 */ /* 0x000fe200000000ff */
[----:B------:R-:W-:-:S03]  /*1530*/  LOP3.LUT R6, R15, 0x80000000, R6, 0xb8, !PT ;  /* 0x800000000f067812 */ /* 0x000fc600078eb806 */
[----:B------:R-:W-:Y:S01]  /*1540*/  FFMA R2, R3, -3.1415927410125732422, R10 ;  /* 0xc0490fdb03027823 */ /* 0x000fe2000000000a */
[----:B------:R-:W-:-:S03]  /*1550*/  FSEL R4, R13, R6, P0 ;  /* 0x000000060d047208 */ /* 0x000fc60000000000 */
[----:B------:R-:W-:Y:S02]  /*1560*/  FFMA R2, R0, R2, R3 ;  /* 0x0000000200027223 */ /* 0x000fe40000000003 */
[----:B------:R-:W-:Y:S01]  /*1570*/  FADD R4, -R4, 4.7123889923095703125 ;  /* 0x4096cbe404047421 */ /* 0x000fe20000000100 */
[----:B0-----:R-:W-:Y:S06]  /*1580*/  @!P1 BRA `(.L_x_83) ;  /* 0x0000000000149947 */ /* 0x001fec0003800000 */
[----:B------:R-:W-:Y:S01]  /*1590*/  MOV R0, R10 ;  /* 0x0000000a00007202 */ /* 0x000fe20000000f00 */
[----:B------:R-:W-:Y:S01]  /*15a0*/  IMAD.MOV.U32 R20, RZ, RZ, 0x40490fdb ;  /* 0x40490fdbff147424 */ /* 0x000fe200078e00ff */
[----:B------:R-:W-:-:S07]  /*15b0*/  MOV R10, 0x15d0 ;  /* 0x000015d0000a7802 */ /* 0x000fce0000000f00 */
[----:B------:R-:W-:Y:S05]  /*15c0*/  CALL.REL.NOINC `($__internal_4_$__cuda_sm3x_div_rn_noftz_f32_slowpath) ;  /* 0x0000000000f07944 */ /* 0x000fea0003c00000 */
[----:B------:R-:W-:-:S07]  /*15d0*/  MOV R2, R0 ;  /* 0x0000000000027202 */ /* 0x000fce0000000f00 */
.L_x_83:
[----:B------:R-:W-:Y:S05]  /*15e0*/  BSYNC.RECONVERGENT B0 ;  /* 0x0000000000007941 */ /* 0x000fea0003800200 */
.L_x_82:
        /* <DEDUP_REMOVED lines=12> */
[----:B------:R-:W-:Y:S01]  /*16b0*/  IMAD.MOV.U32 R0, RZ, RZ, R10 ;  /* 0x000000ffff007224 */ /* 0x000fe200078e000a */
[----:B------:R-:W-:Y:S02]  /*16c0*/  MOV R20, 0x40c90fdb ;  /* 0x40c90fdb00147802 */ /* 0x000fe40000000f00 */
[----:B------:R-:W-:-:S07]  /*16d0*/  MOV R10, 0x16f0 ;  /* 0x000016f0000a7802 */ /* 0x000fce0000000f00 */
[----:B------:R-:W-:Y:S05]  /*16e0*/  CALL.REL.NOINC `($__internal_4_$__cuda_sm3x_div_rn_noftz_f32_slowpath) ;  /* 0x0000000000a87944 */ /* 0x000fea0003c00000 */
.L_x_85:
[----:B------:R-:W-:Y:S05]  /*16f0*/  BSYNC.RECONVERGENT B0 ;  /* 0x0000000000007941 */ /* 0x000fea0003800200 */
.L_x_84:
        /* <DEDUP_REMOVED lines=35> */
[----:B------:R-:W0:Y:S05]  /*1930*/  LDCU.64 UR6, c[0x0][0x3a8] ;  /* 0x00007500ff0677ac */ /* 0x000e2a0008000a00 */
[----:B------:R-:W2:Y:S01]  /*1940*/  LDG.E R3, desc[UR4][R2.64] ;  /* 0x0000000402037981 */ /* 0x000ea2000c1e1900 */
[----:B0-----:R-:W-:-:S04]  /*1950*/  IADD3 R4, P0, PT, R11, UR6, RZ ;  /* 0x000000060b047c10 */ /* 0x001fc8000ff1e0ff */
[----:B------:R-:W-:-:S05]  /*1960*/  IADD3.X R5, PT, PT, R8, UR7, RZ, P0, !PT ;  /* 0x0000000708057c10 */ /* 0x000fca00087fe4ff */
[----:B--2---:R-:W-:Y:S01]  /*1970*/  STG.E desc[UR4][R4.64], R3 ;  /* 0x0000000304007986 */ /* 0x004fe2000c101904 */
[----:B------:R-:W-:Y:S05]  /*1980*/  EXIT ;  /* 0x000000000000794d */ /* 0x000fea0003800000 */
        .weak           $__internal_4_$__cuda_sm3x_div_rn_noftz_f32_slowpath
        .type           $__internal_4_$__cuda_sm3x_div_rn_noftz_f32_slowpath,@function
        .size           $__internal_4_$__cuda_sm3x_div_rn_noftz_f32_slowpath,(.L_x_130 - $__internal_4_$__cuda_sm3x_div_rn_noftz_f32_slowpath)
$__internal_4_$__cuda_sm3x_div_rn_noftz_f32_slowpath:
[----:B------:R-:W-:Y:S01]  /*1990*/  SHF.R.U32.HI R3, RZ, 0x17, R20 ;  /* 0x00000017ff037819 */ /* 0x000fe20000011614 */
[----:B------:R-:W-:Y:S01]  /*19a0*/  BSSY.RECONVERGENT B1, `(.L_x_86) ;  /* 0x0000062000017945 */ /* 0x000fe20003800200 */
[----:B------:R-:W-:Y:S02]  /*19b0*/  SHF.R.U32.HI R17, RZ, 0x17, R0 ;  /* 0x00000017ff117819 */ /* 0x000fe40000011600 */
[----:B------:R-:W-:Y:S02]  /*19c0*/  LOP3.LUT R3, R3, 0xff, RZ, 0xc0, !PT ;  /* 0x000000ff03037812 */ /* 0x000fe400078ec0ff */
[----:B------:R-:W-:Y:S02]  /*19d0*/  LOP3.LUT R17, R17, 0xff, RZ, 0xc0, !PT ;  /* 0x000000ff11117812 */ /* 0x000fe400078ec0ff */
[----:B------:R-:W-:-:S03]  /*19e0*/  IADD3 R18, PT, PT, R3, -0x1, RZ ;  /* 0xffffffff03127810 */ /* 0x000fc60007ffe0ff */
[----:B------:R-:W-:Y:S01]  /*19f0*/  VIADD R19, R17, 0xffffffff ;  /* 0xffffffff11137836 */ /* 0x000fe20000000000 */
        /* <DEDUP_REMOVED lines=10> */
[----:B------:R-:W-:Y:S02]  /*1aa0*/  FSETP.NEU.FTZ.AND P3, PT, |R0|, +INF , PT ;  /* 0x7f8000000000780b */ /* 0x000fe40003f7d200 */
        /* <DEDUP_REMOVED lines=16> */
.L_x_87:
        /* <DEDUP_REMOVED lines=30> */
[C---:B------:R-:W-:Y:S02]  /*1d90*/  VIADD R18, R2.reuse, 0x20 ;  /* 0x0000002002127836 */ /* 0x040fe40000000000 */
[CCC-:B------:R-:W-:Y:S01]  /*1da0*/  FFMA.RP R17, R21.reuse, R19.reuse, R20.reuse ;  /* 0x0000001315117223 */ /* 0x1c0fe20000008014 */
[----:B------:R-:W-:Y:S01]  /*1db0*/  FFMA.RM R20, R21, R19, R20 ;  /* 0x0000001315147223 */ /* 0x000fe20000004014 */
[C---:B------:R-:W-:Y:S02]  /*1dc0*/  ISETP.NE.AND P3, PT, R2.reuse, RZ, PT ;  /* 0x000000ff0200720c */ /* 0x040fe40003f65270 */
[----:B------:R-:W-:Y:S02]  /*1dd0*/  LOP3.LUT R3, R3, 0x7fffff, RZ, 0xc0, !PT ;  /* 0x007fffff03037812 */ /* 0x000fe400078ec0ff */
[----:B------:R-:W-:Y:S02]  /*1de0*/  ISETP.NE.AND P1, PT, R2, RZ, PT ;  /* 0x000000ff0200720c */ /* 0x000fe40003f25270 */
[----:B------:R-:W-:-:S02]  /*1df0*/  LOP3.LUT R3, R3, 0x800000, RZ, 0xfc, !PT ;  /* 0x0080000003037812 */ /* 0x000fc400078efcff */
[----:B------:R-:W-:Y:S02]  /*1e00*/  IADD3 R2, PT, PT, -R2, RZ, RZ ;  /* 0x000000ff02027210 */ /* 0x000fe40007ffe1ff */
[----:B------:R-:W-:Y:S02]  /*1e10*/  SHF.L.U32 R18, R3, R18, RZ ;  /* 0x0000001203127219 */ /* 0x000fe400000006ff */
[----:B------:R-:W-:Y:S02]  /*1e20*/  FSETP.NEU.FTZ.AND P0, PT, R17, R20, PT ;  /* 0x000000141100720b */ /* 0x000fe40003f1d000 */
[----:B------:R-:W-:Y:S02]  /*1e30*/  SEL R2, R2, RZ, P3 ;  /* 0x000000ff02027207 */ /* 0x000fe40001800000 */
[----:B------:R-:W-:Y:S02]  /*1e40*/  ISETP.NE.AND P1, PT, R18, RZ, P1 ;  /* 0x000000ff1200720c */ /* 0x000fe40000f25270 */
[----:B------:R-:W-:-:S02]  /*1e50*/  SHF.R.U32.HI R18, RZ, R2, R3 ;  /* 0x00000002ff127219 */ /* 0x000fc40000011603 */
[----:B------:R-:W-:Y:S02]  /*1e60*/  PLOP3.LUT P0, PT, P0, P1, PT, 0xf8, 0x8f ;  /* 0x00000000008f781c */ /* 0x000fe40000703f70 */
[----:B------:R-:W-:Y:S02]  /*1e70*/  SHF.R.U32.HI R2, RZ, 0x1, R18 ;  /* 0x00000001ff027819 */ /* 0x000fe40000011612 */
[----:B------:R-:W-:-:S04]  /*1e80*/  SEL R3, RZ, 0x1, !P0 ;  /* 0x00000001ff037807 */ /* 0x000fc80004000000 */
[----:B------:R-:W-:-:S04]  /*1e90*/  LOP3.LUT R3, R3, 0x1, R2, 0xf8, !PT ;  /* 0x0000000103037812 */ /* 0x000fc800078ef802 */
[----:B------:R-:W-:-:S05]  /*1ea0*/  LOP3.LUT R3, R3, R18, RZ, 0xc0, !PT ;  /* 0x0000001203037212 */ /* 0x000fca00078ec0ff */
[----:B------:R-:W-:-:S05]  /*1eb0*/  IMAD.IADD R3, R2, 0x1, R3 ;  /* 0x0000000102037824 */ /* 0x000fca00078e0203 */
[----:B------:R-:W-:Y:S01]  /*1ec0*/  LOP3.LUT R0, R3, R0, RZ, 0xfc, !PT ;  /* 0x0000000003007212 */ /* 0x000fe200078efcff */
[----:B------:R-:W-:Y:S06]  /*1ed0*/  BRA `(.L_x_95) ;  /* 0x0000000000107947 */ /* 0x000fec0003800000 */
.L_x_94:
[----:B------:R-:W-:-:S04]  /*1ee0*/  LOP3.LUT R0, R0, 0x80000000, RZ, 0xc0, !PT ;  /* 0x8000000000007812 */ /* 0x000fc800078ec0ff */
[----:B------:R-:W-:Y:S01]  /*1ef0*/  LOP3.LUT R0, R0, 0x7f800000, RZ, 0xfc, !PT ;  /* 0x7f80000000007812 */ /* 0x000fe200078efcff */
[----:B------:R-:W-:Y:S06]  /*1f00*/  BRA `(.L_x_95) ;  /* 0x0000000000047947 */ /* 0x000fec0003800000 */
.L_x_93:
[----:B------:R-:W-:-:S07]  /*1f10*/  LEA R0, R3, R0, 0x17 ;  /* 0x0000000003007211 */ /* 0x000fce00078eb8ff */
.L_x_95:
[----:B------:R-:W-:Y:S05]  /*1f20*/  BSYNC.RECONVERGENT B2 ;  /* 0x0000000000027941 */ /* 0x000fea0003800200 */
.L_x_92:
[----:B------:R-:W-:Y:S05]  /*1f30*/  BRA `(.L_x_96) ;  /* 0x0000000000207947 */ /* 0x000fea0003800000 */
.L_x_91:
[----:B------:R-:W-:-:S04]  /*1f40*/  LOP3.LUT R0, R20, 0x80000000, R0, 0x48, !PT ;  /* 0x8000000014007812 */ /* 0x000fc800078e4800 */
[----:B------:R-:W-:Y:S01]  /*1f50*/  LOP3.LUT R0, R0, 0x7f800000, RZ, 0xfc, !PT ;  /* 0x7f80000000007812 */ /* 0x000fe200078efcff */
[----:B------:R-:W-:Y:S06]  /*1f60*/  BRA `(.L_x_96) ;  /* 0x0000000000147947 */ /* 0x000fec0003800000 */
.L_x_90:
[----:B------:R-:W-:Y:S01]  /*1f70*/  LOP3.LUT R0, R20, 0x80000000, R0, 0x48, !PT ;  /* 0x8000000014007812 */ /* 0x000fe200078e4800 */
[----:B------:R-:W-:Y:S06]  /*1f80*/  BRA `(.L_x_96) ;  /* 0x00000000000c7947 */ /* 0x000fec0003800000 */
.L_x_89:
[----:B------:R-:W0:Y:S01]  /*1f90*/  MUFU.RSQ R0, -QNAN ;  /* 0xffc0000000007908 */ /* 0x000e220000001400 */
[----:B------:R-:W-:Y:S05]  /*1fa0*/  BRA `(.L_x_96) ;  /* 0x0000000000047947 */ /* 0x000fea0003800000 */
.L_x_88:
[----:B------:R-:W-:-:S07]  /*1fb0*/  FADD.FTZ R0, R0, R20 ;  /* 0x0000001400007221 */ /* 0x000fce0000010000 */
.L_x_96:
[----:B------:R-:W-:Y:S05]  /*1fc0*/  BSYNC.RECONVERGENT B1 ;  /* 0x0000000000017941 */ /* 0x000fea0003800200 */
.L_x_86:
[----:B------:R-:W-:Y:S02]  /*1fd0*/  HFMA2 R3, -RZ, RZ, 0, 0 ;  /* 0x00000000ff037431 */ /* 0x000fe400000001ff */
[----:B------:R-:W-:-:S04]  /*1fe0*/  IMAD.MOV.U32 R2, RZ, RZ, R10 ;  /* 0x000000ffff027224 */ /* 0x000fc800078e000a */
[----:B0-----:R-:W-:Y:S05]  /*1ff0*/  RET.REL.NODEC R2 `(rectifyLLdepth) ;  /* 0xffffffe002007950 */ /* 0x001fea0003c3ffff */
.L_x_97:
        /* <DEDUP_REMOVED lines=16> */
.L_x_130:


//--------------------- .text.rectifyLL           --------------------------
	.section	.text.rectifyLL,"ax",@progbits
	.align	128
        .global         rectifyLL
        .type           rectifyLL,@function
        .size           rectifyLL,(.L_x_131 - rectifyLL)
        .other          rectifyLL,@"STO_CUDA_ENTRY STV_DEFAULT"
rectifyLL:
.text.rectifyLL:
        /* <DEDUP_REMOVED lines=14> */
[----:B--2---:R-:W-:Y:S02]  /*00e0*/  IMAD R14, R14, UR4, R15 ;  /* 0x000000040e0e7c24 */ /* 0x004fe4000f8e020f */
[----:B------:R-:W-:Y:S02]  /*00f0*/  HFMA2 R15, -RZ, RZ, 0, 0 ;  /* 0x00000000ff0f7431 */ /* 0x000fe400000001ff */
[----:B------:R-:W-:-:S04]  /*0100*/  FADD R0, R0, 0.5 ;  /* 0x3f00000000007421 */ /* 0x000fc80000000000 */
[----:B------:R-:W-:Y:S01]  /*0110*/  FADD R0, R0, R0 ;  /* 0x0000000000007221 */ /* 0x000fe20000000000 */
        /* <DEDUP_REMOVED lines=11> */
[----:B------:R-:W-:Y:S05]  /*01d0*/  CALL.REL.NOINC `($__internal_5_$__cuda_sm3x_div_rn_noftz_f32_slowpath) ;  /* 0x0000002400047944 */ /* 0x000fea0003c00000 */
[----:B------:R-:W-:-:S07]  /*01e0*/  MOV R2, R0 ;  /* 0x0000000000027202 */ /* 0x000fce0000000f00 */
.L_x_99:
[----:B------:R-:W-:Y:S05]  /*01f0*/  BSYNC.RECONVERGENT B0 ;  /* 0x0000000000007941 */ /* 0x000fea0003800200 */
.L_x_98:
[----:B------:R-:W0:Y:S01]  /*0200*/  LDCU.64 UR4, c[0x0][0x3b0] ;  /* 0x00007600ff0477ac */ /* 0x000e220008000a00 */
[----:B------:R-:W-:Y:S01]  /*0210*/  I2FP.F32.U32 R0, R14 ;  /* 0x0000000e00007245 */ /* 0x000fe20000201000 */
[----:B------:R-:W-:Y:S01]  /*0220*/  FADD R2, -R2, 1 ;  /* 0x3f80000002027421 */ /* 0x000fe20000000100 */
[----:B------:R-:W-:Y:S03]  /*0230*/  BSSY.RECONVERGENT B0, `(.L_x_100) ;  /* 0x0000011000007945 */ /* 0x000fe60003800200 */
[----:B------:R-:W-:Y:S01]  /*0240*/  FADD R0, R0, 0.5 ;  /* 0x3f00000000007421 */ /* 0x000fe20000000000 */
[----:B------:R-:W-:Y:S01]  /*0250*/  FMUL R14, R2, 3.1415927410125732422 ;  /* 0x40490fdb020e7820 */ /* 0x000fe20000400000 */
        /* <DEDUP_REMOVED lines=12> */
[----:B------:R-:W-:Y:S05]  /*0320*/  CALL.REL.NOINC `($__internal_5_$__cuda_sm3x_div_rn_noftz_f32_slowpath) ;  /* 0x0000002000b07944 */ /* 0x000fea0003c00000 */
[----:B------:R-:W-:-:S07]  /*0330*/  MOV R10, R0 ;  /* 0x00000000000a7202 */ /* 0x000fce0000000f00 */
.L_x_101:
[----:B------:R-:W-:Y:S05]  /*0340*/  BSYNC.RECONVERGENT B0 ;  /* 0x0000000000007941 */ /* 0x000fea0003800200 */
.L_x_100:
        /* <DEDUP_REMOVED lines=11> */
[----:B------:R-:W-:-:S03]  /*0400*/  FMUL.RZ R16, R14, 0.15915493667125701904 ;  /* 0x3e22f9830e107820 */ /* 0x000fc6000040c000 */
[----:B------:R-:W-:-:S04]  /*0410*/  FMUL R10, R10, 3.1415927410125732422 ;  /* 0x40490fdb0a0a7820 */ /* 0x000fc80000400000 */
[----:B------:R-:W-:Y:S01]  /*0420*/  FMUL.RZ R14, R10, 0.15915493667125701904 ;  /* 0x3e22f9830a0e7820 */ /* 0x000fe2000040c000 */
[----:B------:R-:W-:Y:S08]  /*0430*/  MUFU.SIN R19, R16 ;  /* 0x0000001000137308 */ /* 0x000ff00000000400 */
[----:B------:R-:W1:Y:S08]  /*0440*/  MUFU.SIN R18, R14 ;  /* 0x0000000e00127308 */ /* 0x000e700000000400 */
[----:B------:R-:W0:Y:S08]  /*0450*/  MUFU.COS R23, R16 ;  /* 0x0000001000177308 */ /* 0x000e300000000000 */
[----:B------:R-:W3:Y:S01]  /*0460*/  MUFU.COS R20, R14 ;  /* 0x0000000e00147308 */ /* 0x000ee20000000000 */
[C---:B-1----:R-:W-:Y:S01]  /*0470*/  FMUL R19, R18.reuse, -R19 ;  /* 0x8000001312137220 */ /* 0x042fe20000400000 */
[----:B0-----:R-:W-:Y:S01]  /*0480*/  FMUL R18, R18, R23 ;  /* 0x0000001712127220 */ /* 0x001fe20000400000 */
[----:B------:R-:W-:Y:S01]  /*0490*/  IMAD.MOV.U32 R7, RZ, RZ, 0x3f000000 ;  /* 0x3f000000ff077424 */ /* 0x000fe200078e00ff */
[----:B------:R-:W-:Y:S01]  /*04a0*/  BSSY.RECONVERGENT B0, `(.L_x_102) ;  /* 0x0000039000007945 */ /* 0x000fe20003800200 */
[----:B--2---:R-:W-:-:S04]  /*04b0*/  FMUL R27, R19, R12 ;  /* 0x0000000c131b7220 */ /* 0x004fc80000400000 */
[----:B---3--:R-:W-:-:S04]  /*04c0*/  FFMA R25, R20, R25, R27 ;  /* 0x0000001914197223 */ /* 0x008fc8000000001b */
[----:B----4-:R-:W-:-:S05]  /*04d0*/  FFMA R21, R18, R21, R25 ;  /* 0x0000001512157223 */ /* 0x010fca0000000019 */
[----:B------:R-:W-:-:S04]  /*04e0*/  FMNMX.NAN R21, R21, 1, PT ;  /* 0x3f80000015157809 */ /* 0x000fc80003820000 */
[----:B------:R-:W-:-:S04]  /*04f0*/  FSETP.GTU.AND P0, PT, R21, -1, PT ;  /* 0xbf8000001500780b */ /* 0x000fc80003f0c000 */
[----:B------:R-:W-:-:S05]  /*0500*/  FSEL R6, -R21, 1, P0 ;  /* 0x3f80000015067808 */ /* 0x000fca0000000100 */
[----:B------:R-:W-:-:S04]  /*0510*/  FFMA R10, |R6|, -R7, 0.5 ;  /* 0x3f000000060a7423 */ /* 0x000fc80000000a07 */
[----:B------:R-:W0:Y:S01]  /*0520*/  MUFU.RSQ R7, R10 ;  /* 0x0000000a00077308 */ /* 0x000e220000001400 */
[----:B-----5:R-:W-:Y:S01]  /*0530*/  FMUL R0, R19, R0 ;  /* 0x0000000013007220 */ /* 0x020fe20000400000 */
[C---:B------:R-:W-:Y:S02]  /*0540*/  FSETP.NEU.AND P1, PT, |R6|.reuse, 1, PT ;  /* 0x3f8000000600780b */ /* 0x040fe40003f2d200 */
[----:B------:R-:W-:Y:S01]  /*0550*/  FSETP.GT.AND P0, PT, |R6|, 0.56000000238418579102, PT ;  /* 0x3f0f5c290600780b */ /* 0x000fe20003f04200 */
[----:B------:R-:W-:Y:S01]  /*0560*/  FFMA R0, R20, R13, R0 ;  /* 0x0000000d14007223 */ /* 0x000fe20000000000 */
[----:B0-----:R-:W-:Y:S01]  /*0570*/  FMUL R12, R10, R7 ;  /* 0x000000070a0c7220 */ /* 0x001fe20000400000 */
[----:B------:R-:W-:Y:S01]  /*0580*/  FMUL R21, R7, -0.5 ;  /* 0xbf00000007157820 */ /* 0x000fe20000400000 */
[----:B------:R-:W-:-:S03]  /*0590*/  FMUL R7, R19, R2 ;  /* 0x0000000213077220 */ /* 0x000fc60000400000 */
[----:B------:R-:W-:Y:S01]  /*05a0*/  FFMA R21, R12, R21, 0.5 ;  /* 0x3f0000000c157423 */ /* 0x000fe20000000015 */
[----:B------:R-:W-:-:S03]  /*05b0*/  FFMA R7, R20, R15, R7 ;  /* 0x0000000f14077223 */ /* 0x000fc60000000007 */
[----:B------:R-:W-:Y:S01]  /*05c0*/  FFMA R21, R12, R21, R12 ;  /* 0x000000150c157223 */ /* 0x000fe2000000000c */
[C---:B------:R-:W-:Y:S01]  /*05d0*/  FFMA R7, R18.reuse, R11, R7 ;  /* 0x0000000b12077223 */ /* 0x040fe20000000007 */
[----:B------:R-:W-:-:S03]  /*05e0*/  FFMA R0, R18, R17, R0 ;  /* 0x0000001112007223 */ /* 0x000fc60000000000 */
[----:B------:R-:W-:Y:S02]  /*05f0*/  FSEL R21, R21, RZ, P1 ;  /* 0x000000ff15157208 */ /* 0x000fe40000800000 */
[----:B------:R-:W-:Y:S02]  /*0600*/  FMNMX.NAN R7, R7, 1, PT ;  /* 0x3f80000007077809 */ /* 0x000fe40003820000 */
[----:B------:R-:W-:Y:S02]  /*0610*/  FSEL R21, R21, |R6|, P0 ;  /* 0x4000000615157208 */ /* 0x000fe40000000000 */
[----:B------:R-:W-:Y:S01]  /*0620*/  FMNMX.NAN R17, R7, -1, !PT ;  /* 0xbf80000007117809 */ /* 0x000fe20007820000 */
[----:B------:R-:W-:Y:S01]  /*0630*/  HFMA2 R7, -RZ, RZ, 1.265625, -5052 ;  /* 0x3d10ecefff077431 */ /* 0x000fe200000001ff */
[----:B------:R-:W-:Y:S02]  /*0640*/  FMNMX.NAN R0, R0, 1, PT ;  /* 0x3f80000000007809 */ /* 0x000fe40003820000 */
[----:B------:R-:W-:-:S02]  /*0650*/  LOP3.LUT R21, R21, 0x80000000, R6, 0xb8, !PT ;  /* 0x8000000015157812 */ /* 0x000fc400078eb806 */
[----:B------:R-:W-:-:S03]  /*0660*/  FMNMX.NAN R16, R0, -1, !PT ;  /* 0xbf80000000107809 */ /* 0x000fc60007820000 */
[----:B------:R-:W-:-:S04]  /*0670*/  FMUL R0, R21, R21 ;  /* 0x0000001515007220 */ /* 0x000fc80000400000 */
[----:B------:R-:W-:Y:S01]  /*0680*/  FFMA R7, R0, R7, 0.016980519518256187439 ;  /* 0x3c8b1abb00077423 */ /* 0x000fe20000000007 */
[----:B------:R-:W-:-:S03]  /*0690*/  FSETP.GT.AND P2, PT, |R16|, |R17|, PT ;  /* 0x400000111000720b */ /* 0x000fc60003f44200 */
[----:B------:R-:W-:Y:S01]  /*06a0*/  FFMA R7, R0, R7, 0.030762933194637298584 ;  /* 0x3cfc028c00077423 */ /* 0x000fe20000000007 */
[----:B------:R-:W-:-:S03]  /*06b0*/  FSEL R15, |R16|, |R17|, P2 ;  /* 0x40000011100f7208 */ /* 0x000fc60001000200 */
[C---:B------:R-:W-:Y:S01]  /*06c0*/  FFMA R7, R0.reuse, R7, 0.044709417968988418579 ;  /* 0x3d37213900077423 */ /* 0x040fe20000000007 */
[----:B------:R-:W0:Y:S03]  /*06d0*/  MUFU.RCP R2, R15 ;  /* 0x0000000f00027308 */ /* 0x000e260000001000 */
[----:B------:R-:W-:-:S04]  /*06e0*/  FFMA R7, R0, R7, 0.074989043176174163818 ;  /* 0x3d9993db00077423 */ /* 0x000fc80000000007 */
[----:B------:R-:W-:-:S04]  /*06f0*/  FFMA R7, R0, R7, 0.16666707396507263184 ;  /* 0x3e2aaac600077423 */ /* 0x000fc80000000007 */
[----:B------:R-:W-:-:S04]  /*0700*/  FMUL R0, R0, R7 ;  /* 0x0000000700007220 */ /* 0x000fc80000400000 */
[----:B------:R-:W-:Y:S01]  /*0710*/  FFMA R14, R21, R0, R21 ;  /* 0x00000000150e7223 */ /* 0x000fe20000000015 */
[----:B------:R-:W-:Y:S01]  /*0720*/  FSEL R0, |R17|, |R16|, P2 ;  /* 0x4000001011007208 */ /* 0x000fe20001000200 */
[----:B0-----:R-:W-:Y:S01]  /*0730*/  FFMA R7, -R15, R2, 1 ;  /* 0x3f8000000f077423 */ /* 0x001fe20000000102 */
[----:B------:R-:W-:Y:S02]  /*0740*/  FSETP.GT.AND P1, PT, R6, 0.56000000238418579102, PT ;  /* 0x3f0f5c290600780b */ /* 0x000fe40003f24000 */
[----:B------:R-:W0:Y:S01]  /*0750*/  FCHK P3, R0, R15 ;  /* 0x0000000f00007302 */ /* 0x000e220000060000 */
[----:B------:R-:W-:Y:S01]  /*0760*/  FFMA R7, R2, R7, R2 ;  /* 0x0000000702077223 */ /* 0x000fe20000000002 */
[----:B------:R-:W-:Y:S01]  /*0770*/  FSEL R2, R14, -R14, P0 ;  /* 0x8000000e0e027208 */ /* 0x000fe20000000000 */
[----:B------:R-:W-:Y:S02]  /*0780*/  IMAD.MOV.U32 R11, RZ, RZ, 0x3fd774eb ;  /* 0x3fd774ebff0b7424 */ /* 0x000fe400078e00ff */
[----:B------:R-:W-:-:S04]  /*0790*/  FFMA R6, R0, R7, RZ ;  /* 0x0000000700067223 */ /* 0x000fc800000000ff */
[----:B------:R-:W-:Y:S02]  /*07a0*/  FFMA R10, -R15, R6, R0 ;  /* 0x000000060f0a7223 */ /* 0x000fe40000000100 */
[----:B------:R-:W-:Y:S02]  /*07b0*/  @!P1 FFMA R14, R11, 0.93318945169448852539, R2 ;  /* 0x3f6ee5810b0e9823 */ /* 0x000fe40000000002 */
[----:B------:R-:W-:Y:S02]  /*07c0*/  FFMA R6, R7, R10, R6 ;  /* 0x0000000a07067223 */ /* 0x000fe40000000006 */
[----:B------:R-:W-:Y:S01]  /*07d0*/  @P0 FADD R14, R14, R14 ;  /* 0x0000000e0e0e0221 */ /* 0x000fe20000000000 */
[----:B0-----:R-:W-:Y:S06]  /*07e0*/  @!P3 BRA `(.L_x_103) ;  /* 0x000000000010b947 */ /* 0x001fec0003800000 */
[----:B------:R-:W-:Y:S02]  /*07f0*/  MOV R13, R15 ;  /* 0x0000000f000d7202 */ /* 0x000fe40000000f00 */
[----:B------:R-:W-:-:S07]  /*0800*/  MOV R2, 0x820 ;  /* 0x0000082000027802 */ /* 0x000fce0000000f00 */
[----:B------:R-:W-:Y:S05]  /*0810*/  CALL.REL.NOINC `($__internal_5_$__cuda_sm3x_div_rn_noftz_f32_slowpath) ;  /* 0x0000001c00747944 */ /* 0x000fea0003c00000 */
[----:B------:R-:W-:-:S07]  /*0820*/  IMAD.MOV.U32 R6, RZ, RZ, R0 ;  /* 0x000000ffff067224 */ /* 0x000fce00078e0000 */
.L_x_103:
[----:B------:R-:W-:Y:S05]  /*0830*/  BSYNC.RECONVERGENT B0 ;  /* 0x0000000000007941 */ /* 0x000fea0003800200 */
.L_x_102:
[----:B------:R-:W-:Y:S01]  /*0840*/  MOV R7, 0x3b33710b ;  /* 0x3b33710b00077802 */ /* 0x000fe20000000f00 */
[----:B------:R-:W-:Y:S01]  /*0850*/  FMUL R0, R6, R6 ;  /* 0x0000000606007220 */ /* 0x000fe20000400000 */
[----:B------:R-:W-:Y:S01]  /*0860*/  HFMA2 R2, -RZ, RZ, 1.857421875, -1409 ;  /* 0x3f6ee581ff027431 */ /* 0x000fe200000001ff */
[C---:B------:R-:W-:Y:S01]  /*0870*/  ISETP.GE.AND P0, PT, R17.reuse, RZ, PT ;  /* 0x000000ff1100720c */ /* 0x040fe20003f06270 */
[----:B------:R-:W-:Y:S02]  /*0880*/  IMAD.MOV.U32 R13, RZ, RZ, 0x3ea2f983 ;  /* 0x3ea2f983ff0d7424 */ /* 0x000fe400078e00ff */
[C---:B------:R-:W-:Y:S01]  /*0890*/  FFMA R7, R0.reuse, R7, -0.015681877732276916504 ;  /* 0xbc80774800077423 */ /* 0x040fe20000000007 */
[C---:B------:R-:W-:Y:S01]  /*08a0*/  FSETP.NEU.AND P3, PT, |R17|.reuse, |R16|, PT ;  /* 0x400000101100720b */ /* 0x040fe20003f6d200 */
[----:B------:R-:W-:Y:S01]  /*08b0*/  FADD R17, |R17|, |R16| ;  /* 0x4000001011117221 */ /* 0x000fe20000000200 */
[----:B------:R-:W-:Y:S01]  /*08c0*/  FSETP.NEU.AND P1, PT, R15, RZ, PT ;  /* 0x000000ff0f00720b */ /* 0x000fe20003f2d000 */
[----:B------:R-:W-:Y:S01]  /*08d0*/  FFMA R7, R0, R7, 0.042200751602649688721 ;  /* 0x3d2cdab200077423 */ /* 0x000fe20000000007 */
[----:B------:R-:W-:Y:S01]  /*08e0*/  BSSY.RECONVERGENT B0, `(.L_x_104) ;  /* 0x0000022000007945 */ /* 0x000fe20003800200 */
[----:B------:R-:W-:-:S02]  /*08f0*/  FSEL R2, R2, 1.8663789033889770508, P2 ;  /* 0x3feee58102027808 */ /* 0x000fc40001000000 */
        /* <DEDUP_REMOVED lines=10> */
[----:B------:R-:W-:Y:S02]  /*09a0*/  MOV R0, 0x40490fdb ;  /* 0x40490fdb00007802 */ /* 0x000fe40000000f00 */
[----:B------:R-:W-:-:S03]  /*09b0*/  FSEL R7, R7, -R7, P2 ;  /* 0x8000000707077208 */ /* 0x000fc60001000000 */
[----:B------:R-:W-:Y:S02]  /*09c0*/  FFMA R0, R13, -R0, 1 ;  /* 0x3f8000000d007423 */ /* 0x000fe40000000800 */
[----:B------:R-:W-:Y:S01]  /*09d0*/  @!P0 FFMA R11, R2, 1.6832555532455444336, R7 ;  /* 0x3fd774eb020b8823 */ /* 0x000fe20000000007 */
[----:B------:R-:W-:Y:S02]  /*09e0*/  IMAD.MOV.U32 R2, RZ, RZ, 0x4016cbe4 ;  /* 0x4016cbe4ff027424 */ /* 0x000fe400078e00ff */
[----:B------:R-:W-:Y:S01]  /*09f0*/  FFMA R7, R0, R13, 0.31830987334251403809 ;  /* 0x3ea2f98300077423 */ /* 0x000fe2000000000d */
[----:B------:R-:W-:Y:S02]  /*0a00*/  FMUL R0, R5, R14 ;  /* 0x0000000e05007220 */ /* 0x000fe40000400000 */
[----:B------:R-:W-:Y:S02]  /*0a10*/  @!P3 FSEL R11, R2, 0.78539818525314331055, !P0 ;  /* 0x3f490fdb020bb808 */ /* 0x000fe40004000000 */
[----:B------:R-:W-:Y:S01]  /*0a20*/  FFMA R2, R0, R7, RZ ;  /* 0x0000000700027223 */ /* 0x000fe200000000ff */
[----:B------:R-:W-:Y:S01]  /*0a30*/  @!P1 FSEL R11, RZ, 3.1415927410125732422, P0 ;  /* 0x40490fdbff0b9808 */ /* 0x000fe20000000000 */
[----:B------:R-:W0:Y:S01]  /*0a40*/  FCHK P1, R0, 3.1415927410125732422 ;  /* 0x40490fdb00007902 */ /* 0x000e220000020000 */
[----:B------:R-:W-:Y:S01]  /*0a50*/  FSETP.NAN.AND P0, PT, R17, R17, PT ;  /* 0x000000111100720b */ /* 0x000fe20003f08000 */
[----:B------:R-:W-:Y:S01]  /*0a60*/  FFMA R6, R2, -3.1415927410125732422, R0 ;  /* 0xc0490fdb02067823 */ /* 0x000fe20000000000 */
[----:B------:R-:W-:-:S03]  /*0a70*/  LOP3.LUT R16, R11, 0x80000000, R16, 0xb8, !PT ;  /* 0x800000000b107812 */ /* 0x000fc600078eb810 */
[----:B------:R-:W-:Y:S01]  /*0a80*/  FFMA R2, R7, R6, R2 ;  /* 0x0000000607027223 */ /* 0x000fe20000000002 */
[----:B------:R-:W-:-:S05]  /*0a90*/  FSEL R14, R17, R16, P0 ;  /* 0x00000010110e7208 */ /* 0x000fca0000000000 */
[----:B------:R-:W-:Y:S01]  /*0aa0*/  FADD R14, -R14, 4.7123889923095703125 ;  /* 0x4096cbe40e0e7421 */ /* 0x000fe20000000100 */
[----:B0-----:R-:W-:Y:S06]  /*0ab0*/  @!P1 BRA `(.L_x_105) ;  /* 0x0000000000109947 */ /* 0x001fec0003800000 */
[----:B------:R-:W-:Y:S02]  /*0ac0*/  MOV R13, 0x40490fdb ;  /* 0x40490fdb000d7802 */ /* 0x000fe40000000f00 */
[----:B------:R-:W-:-:S07]  /*0ad0*/  MOV R2, 0xaf0 ;  /* 0x00000af000027802 */ /* 0x000fce0000000f00 */
[----:B------:R-:W-:Y:S05]  /*0ae0*/  CALL.REL.NOINC `($__internal_5_$__cuda_sm3x_div_rn_noftz_f32_slowpath) ;  /* 0x0000001800c07944 */ /* 0x000fea0003c00000 */
[----:B------:R-:W-:-:S07]  /*0af0*/  IMAD.MOV.U32 R2, RZ, RZ, R0 ;  /* 0x000000ffff027224 */ /* 0x000fce00078e0000 */
.L_x_105:
[----:B------:R-:W-:Y:S05]  /*0b00*/  BSYNC.RECONVERGENT B0 ;  /* 0x0000000000007941 */ /* 0x000fea0003800200 */
.L_x_104:
[----:B------:R-:W-:Y:S02]  /*0b10*/  HFMA2 R7, -RZ, RZ, 1.533203125, -45152 ;  /* 0x3e22f983ff077431 */ /* 0x000fe400000001ff */
        /* <DEDUP_REMOVED lines=11> */
[----:B------:R-:W-:Y:S02]  /*0bd0*/  MOV R13, 0x40c90fdb ;  /* 0x40c90fdb000d7802 */ /* 0x000fe40000000f00 */
[----:B------:R-:W-:-:S07]  /*0be0*/  MOV R2, 0xc00 ;  /* 0x00000c0000027802 */ /* 0x000fce0000000f00 */
[----:B------:R-:W-:Y:S05]  /*0bf0*/  CALL.REL.NOINC `($__internal_5_$__cuda_sm3x_div_rn_noftz_f32_slowpath) ;  /* 0x00000018007c7944 */ /* 0x000fea0003c00000 */
[----:B------:R-:W-:-:S07]  /*0c00*/  IMAD.MOV.U32 R2, RZ, RZ, R0 ;  /* 0x000000ffff027224 */ /* 0x000fce00078e0000 */
.L_x_107:
[----:B------:R-:W-:Y:S05]  /*0c10*/  BSYNC.RECONVERGENT B0 ;  /* 0x0000000000007941 */ /* 0x000fea0003800200 */
.L_x_106:
[----:B------:R-:W0:Y:S01]  /*0c20*/  LDC.64 R12, c[0x0][0x3b0] ;  /* 0x0000ec00ff0c7b82 */ /* 0x000e220000000a00 */
[----:B------:R-:W1:Y:S07]  /*0c30*/  F2I.S64.TRUNC R24, R14 ;  /* 0x0000000e00187311 */ /* 0x000e6e000020d900 */
[----:B------:R-:W2:Y:S01]  /*0c40*/  LDC.64 R6, c[0x0][0x3b8] ;  /* 0x0000ee00ff067b82 */ /* 0x000ea20000000a00 */
[----:B-1----:R-:W-:Y:S01]  /*0c50*/  SHF.R.S32.HI R15, RZ, 0x1f, R25 ;  /* 0x0000001fff0f7819 */ /* 0x002fe20000011419 */
[----:B------:R-:W1:Y:S01]  /*0c60*/  I2F.S64 R27, R24 ;  /* 0x00000018001b7312 */ /* 0x000e620000301400 */
[----:B------:R-:W-:-:S02]  /*0c70*/  IADD3 R10, P0, PT, R24, 0x1, RZ ;  /* 0x00000001180a7810 */ /* 0x000fc40007f1e0ff */
[----:B------:R-:W-:Y:S02]  /*0c80*/  SHF.R.S32.HI R0, RZ, 0x1f, R25 ;  /* 0x0000001fff007819 */ /* 0x000fe40000011419 */
[----:B------:R-:W-:Y:S02]  /*0c90*/  IADD3.X R11, PT, PT, RZ, R25, RZ, P0, !PT ;  /* 0x00000019ff0b7210 */ /* 0x000fe400007fe4ff */
[----:B0-----:R-:W-:Y:S02]  /*0ca0*/  LOP3.LUT R15, R15, R12, RZ, 0xc0, !PT ;  /* 0x0000000c0f0f7212 */ /* 0x001fe400078ec0ff */
[----:B------:R-:W-:Y:S01]  /*0cb0*/  ISETP.GE.U32.AND P0, PT, R24, -0x1, PT ;  /* 0xffffffff1800780c */ /* 0x000fe20003f06070 */
[----:B------:R0:W3:Y:S01]  /*0cc0*/  I2F.S64 R21, R10 ;  /* 0x0000000a00157312 */ /* 0x0000e20000301400 */
[----:B------:R-:W-:Y:S01]  /*0cd0*/  LOP3.LUT R17, R0, R13, RZ, 0xc0, !PT ;  /* 0x0000000d00117212 */ /* 0x000fe200078ec0ff */
[----:B------:R-:W-:Y:S01]  /*0ce0*/  FADD R0, R2, -0.5 ;  /* 0xbf00000002007421 */ /* 0x000fe20000000000 */
[----:B------:R-:W-:-:S02]  /*0cf0*/  IADD3 R15, P1, PT, R24, R15, RZ ;  /* 0x0000000f180f7210 */ /* 0x000fc40007f3e0ff */
[C---:B------:R-:W-:Y:S01]  /*0d00*/  ISETP.GE.AND.EX P0, PT, R25.reuse, -0x1, PT, P0 ;  /* 0xffffffff1900780c */ /* 0x040fe20003f06300 */
[----:B-1----:R-:W-:Y:S02]  /*0d10*/  FADD R2, R14, -R27 ;  /* 0x8000001b0e027221 */ /* 0x002fe40000000000 */
[----:B------:R-:W-:Y:S01]  /*0d20*/  IMAD.X R22, R25, 0x1, R17, P1 ;  /* 0x0000000119167824 */ /* 0x000fe200008e0611 */
[----:B------:R-:W-:Y:S01]  /*0d30*/  SEL R23, R12, RZ, !P0 ;  /* 0x000000ff0c177207 */ /* 0x000fe20004000000 */
[----:B------:R-:W1:Y:S03]  /*0d40*/  F2I.S64.TRUNC R16, R0 ;  /* 0x0000000000107311 */ /* 0x000e66000020d900 */
[----:B------:R-:W-:Y:S02]  /*0d50*/  IADD3 R23, P1, PT, R23, R10, RZ ;  /* 0x0000000a17177210 */ /* 0x000fe40007f3e0ff */
[----:B0-----:R-:W-:Y:S01]  /*0d60*/  SEL R10, R13, RZ, !P0 ;  /* 0x000000ff0d0a7207 */ /* 0x001fe20004000000 */
[----:B---3--:R-:W-:Y:S01]  /*0d70*/  FADD R21, -R14, R21 ;  /* 0x000000150e157221 */ /* 0x008fe20000000100 */
[----:B------:R-:W-:-:S02]  /*0d80*/  ISETP.GE.U32.AND P0, PT, R15, R12, PT ;  /* 0x0000000c0f00720c */ /* 0x000fc40003f06070 */
[----:B------:R-:W-:Y:S02]  /*0d90*/  IADD3.X R26, PT, PT, R10, R11, RZ, P1, !PT ;  /* 0x0000000b0a1a7210 */ /* 0x000fe40000ffe4ff */
[----:B------:R-:W-:Y:S02]  /*0da0*/  ISETP.GE.U32.AND P2, PT, R23, R12, PT ;  /* 0x0000000c1700720c */ /* 0x000fe40003f46070 */
[-C--:B------:R-:W-:Y:S02]  /*0db0*/  ISETP.GE.AND.EX P0, PT, R22, R13.reuse, PT, P0 ;  /* 0x0000000d1600720c */ /* 0x080fe40003f06300 */
[----:B------:R-:W-:Y:S01]  /*0dc0*/  ISETP.GE.AND.EX P2, PT, R26, R13, PT, P2 ;  /* 0x0000000d1a00720c */ /* 0x000fe20003f46320 */
[----:B-1----:R0:W-:Y:S01]  /*0dd0*/  I2F.S64 R25, R16 ;  /* 0x0000001000197312 */ /* 0x0021e20000301400 */
[----:B------:R-:W-:Y:S02]  /*0de0*/  SEL R10, R12, RZ, P0 ;  /* 0x000000ff0c0a7207 */ /* 0x000fe40000000000 */
[----:B------:R-:W-:-:S02]  /*0df0*/  SHF.R.S32.HI R11, RZ, 0x1f, R17 ;  /* 0x0000001fff0b7819 */ /* 0x000fc40000011411 */
[----:B------:R-:W-:Y:S02]  /*0e00*/  SEL R24, R12, RZ, P2 ;  /* 0x000000ff0c187207 */ /* 0x000fe40001000000 */
[----:B------:R-:W-:Y:S02]  /*0e10*/  IADD3 R12, P4, PT, -R10, R15, RZ ;  /* 0x0000000f0a0c7210 */ /* 0x000fe40007f9e1ff */
[----:B------:R-:W-:Y:S02]  /*0e20*/  SHF.R.S32.HI R10, RZ, 0x1f, R17 ;  /* 0x0000001fff0a7819 */ /* 0x000fe40000011411 */
[----:B--2---:R-:W-:Y:S02]  /*0e30*/  LOP3.LUT R11, R11, R6, RZ, 0xc0, !PT ;  /* 0x000000060b0b7212 */ /* 0x004fe400078ec0ff */
[----:B------:R-:W-:Y:S02]  /*0e40*/  ISETP.GE.U32.AND P1, PT, R16, -0x1, PT ;  /* 0xffffffff1000780c */ /* 0x000fe40003f26070 */
[----:B------:R-:W-:-:S02]  /*0e50*/  IADD3 R24, P3, PT, -R24, R23, RZ ;  /* 0x0000001718187210 */ /* 0x000fc40007f7e1ff */
[----:B------:R-:W-:Y:S02]  /*0e60*/  LOP3.LUT R15, R10, R7, RZ, 0xc0, !PT ;  /* 0x000000070a0f7212 */ /* 0x000fe400078ec0ff */
[C---:B------:R-:W-:Y:S02]  /*0e70*/  IADD3 R23, P5, PT, R16.reuse, R11, RZ ;  /* 0x0000000b10177210 */ /* 0x040fe40007fbe0ff */
[C---:B------:R-:W-:Y:S02]  /*0e80*/  ISETP.GE.AND.EX P1, PT, R17.reuse, -0x1, PT, P1 ;  /* 0xffffffff1100780c */ /* 0x040fe40003f26310 */
[----:B------:R-:W-:Y:S01]  /*0e90*/  IADD3 R10, P6, PT, R16, 0x1, RZ ;  /* 0x00000001100a7810 */ /* 0x000fe20007fde0ff */
[----:B------:R-:W-:Y:S01]  /*0ea0*/  IMAD.X R14, R17, 0x1, R15, P5 ;  /* 0x00000001110e7824 */ /* 0x000fe200028e060f */
[----:B------:R-:W-:Y:S02]  /*0eb0*/  SEL R27, R6, RZ, !P1 ;  /* 0x000000ff061b7207 */ /* 0x000fe40004800000 */
[----:B------:R-:W-:-:S02]  /*0ec0*/  SEL R15, R13, RZ, P0 ;  /* 0x000000ff0d0f7207 */ /* 0x000fc40000000000 */
[----:B------:R-:W-:Y:S02]  /*0ed0*/  IADD3.X R11, PT, PT, RZ, R17, RZ, P6, !PT ;  /* 0x00000011ff0b7210 */ /* 0x000fe400037fe4ff */
[----:B------:R-:W-:Y:S01]  /*0ee0*/  SEL R13, R13, RZ, P2 ;  /* 0x000000ff0d0d7207 */ /* 0x000fe20001000000 */
[----:B------:R-:W-:Y:S01]  /*0ef0*/  IMAD.X R15, R22, 0x1, ~R15, P4 ;  /* 0x00000001160f7824 */ /* 0x000fe200020e0e0f */
[----:B------:R-:W-:Y:S02]  /*0f00*/  IADD3 R27, P2, PT, R27, R10, RZ ;  /* 0x0000000a1b1b7210 */ /* 0x000fe40007f5e0ff */
[----:B0-----:R-:W-:Y:S01]  /*0f10*/  SEL R17, R7, RZ, !P1 ;  /* 0x000000ff07117207 */ /* 0x001fe20004800000 */
[----:B------:R-:W-:Y:S01]  /*0f20*/  IMAD R15, R15, R6, RZ ;  /* 0x000000060f0f7224 */ /* 0x000fe200078e02ff */
[----:B------:R-:W-:Y:S02]  /*0f30*/  IADD3.X R13, PT, PT, ~R13, R26, RZ, P3, !PT ;  /* 0x0000001a0d0d7210 */ /* 0x000fe40001ffe5ff */
[-C--:B------:R-:W-:Y:S01]  /*0f40*/  ISETP.GE.U32.AND P0, PT, R23, R6.reuse, PT ;  /* 0x000000061700720c */ /* 0x080fe20003f06070 */
[----:B------:R-:W-:Y:S01]  /*0f50*/  IMAD.X R26, R17, 0x1, R11, P2 ;  /* 0x00000001111a7824 */ /* 0x000fe200010e060b */
[-C--:B------:R-:W-:Y:S01]  /*0f60*/  ISETP.GE.U32.AND P1, PT, R27, R6.reuse, PT ;  /* 0x000000061b00720c */ /* 0x080fe20003f26070 */
[----:B------:R-:W-:Y:S01]  /*0f70*/  IMAD R13, R13, R6, RZ ;  /* 0x000000060d0d7224 */ /* 0x000fe200078e02ff */
[-C--:B------:R-:W-:Y:S01]  /*0f80*/  ISETP.GE.AND.EX P0, PT, R14, R7.reuse, PT, P0 ;  /* 0x000000070e00720c */ /* 0x080fe20003f06300 */
[----:B------:R0:W1:Y:S01]  /*0f90*/  I2F.S64 R11, R10 ;  /* 0x0000000a000b7312 */ /* 0x0000620000301400 */
[-C--:B------:R-:W-:Y:S01]  /*0fa0*/  ISETP.GE.AND.EX P1, PT, R26, R7.reuse, PT, P1 ;  /* 0x000000071a00720c */ /* 0x080fe20003f26310 */
[----:B------:R-:W-:Y:S01]  /*0fb0*/  IMAD R29, R24, R7, R13 ;  /* 0x00000007181d7224 */ /* 0x000fe200078e020d */
[----:B------:R-:W-:-:S02]  /*0fc0*/  SEL R16, R6, RZ, P0 ;  /* 0x000000ff06107207 */ /* 0x000fc40000000000 */
[----:B------:R-:W-:Y:S02]  /*0fd0*/  SEL R22, R6, RZ, P1 ;  /* 0x000000ff06167207 */ /* 0x000fe40000800000 */
[----:B------:R-:W-:Y:S02]  /*0fe0*/  IADD3 R16, P2, PT, -R16, R23, RZ ;  /* 0x0000001710107210 */ /* 0x000fe40007f5e1ff */
[C---:B------:R-:W-:Y:S02]  /*0ff0*/  SEL R17, R7.reuse, RZ, P0 ;  /* 0x000000ff07117207 */ /* 0x040fe40000000000 */
[----:B------:R-:W-:Y:S01]  /*1000*/  IADD3 R22, P0, PT, -R22, R27, RZ ;  /* 0x0000001b16167210 */ /* 0x000fe20007f1e1ff */
[----:B------:R-:W-:Y:S01]  /*1010*/  IMAD R27, R12, R7, R15 ;  /* 0x000000070c1b7224 */ /* 0x000fe200078e020f */
[----:B------:R-:W-:Y:S02]  /*1020*/  SEL R23, R7, RZ, P1 ;  /* 0x000000ff07177207 */ /* 0x000fe40000800000 */
[----:B------:R-:W-:-:S03]  /*1030*/  IADD3.X R17, PT, PT, ~R17, R14, RZ, P2, !PT ;  /* 0x0000000e11117210 */ /* 0x000fc600017fe5ff */
[----:B------:R-:W-:Y:S02]  /*1040*/  IMAD.X R23, R26, 0x1, ~R23, P0 ;  /* 0x000000011a177824 */ /* 0x000fe400000e0e17 */
[----:B------:R-:W-:-:S04]  /*1050*/  IMAD.WIDE.U32 R14, R12, R6, R16 ;  /* 0x000000060c0e7225 */ /* 0x000fc800078e0010 */
[----:B------:R-:W-:-:S04]  /*1060*/  IMAD.WIDE.U32 R16, R24, R6, R16 ;  /* 0x0000000618107225 */ /* 0x000fc800078e0010 */
[----:B------:R-:W-:-:S04]  /*1070*/  IMAD.WIDE.U32 R12, R12, R6, R22 ;  /* 0x000000060c0c7225 */ /* 0x000fc800078e0016 */
[----:B------:R-:W-:Y:S01]  /*1080*/  IMAD.WIDE.U32 R6, R24, R6, R22 ;  /* 0x0000000618067225 */ /* 0x000fe200078e0016 */
[----:B------:R-:W-:Y:S01]  /*1090*/  IADD3 R24, PT, PT, R15, R27, RZ ;  /* 0x0000001b0f187210 */ /* 0x000fe20007ffe0ff */
[----:B------:R-:W2:Y:S01]  /*10a0*/  LDC.64 R22, c[0x0][0x380] ;  /* 0x0000e000ff167b82 */ /* 0x000ea20000000a00 */
[----:B------:R-:W-:-:S03]  /*10b0*/  IADD3 R27, PT, PT, R27, R13, RZ ;  /* 0x0000000d1b1b7210 */ /* 0x000fc60007ffe0ff */
[----:B------:R-:W-:Y:S02]  /*10c0*/  IMAD R24, R24, 0x3, RZ ;  /* 0x0000000318187824 */ /* 0x000fe400078e02ff */
[----:B------:R-:W-:Y:S02]  /*10d0*/  IMAD R27, R27, 0x3, RZ ;  /* 0x000000031b1b7824 */ /* 0x000fe400078e02ff */
[----:B--2---:R-:W-:-:S04]  /*10e0*/  IMAD.WIDE.U32 R14, R14, 0x3, R22 ;  /* 0x000000030e0e7825 */ /* 0x004fc800078e0016 */
[----:B------:R-:W-:Y:S02]  /*10f0*/  IMAD.IADD R15, R15, 0x1, R24 ;  /* 0x000000010f0f7824 */ /* 0x000fe400078e0218 */
[----:B------:R-:W-:-:S03]  /*1100*/  IMAD.WIDE.U32 R12, R12, 0x3, R22 ;  /* 0x000000030c0c7825 */ /* 0x000fc600078e0016 */
[----:B0-----:R-:W2:Y:S01]  /*1110*/  LDG.E.U8 R10, desc[UR4][R14.64] ;  /* 0x000000040e0a7981 */ /* 0x001ea2000c1e1100 */
[----:B------:R-:W-:Y:S01]  /*1120*/  IMAD.IADD R24, R17, 0x1, R29 ;  /* 0x0000000111187824 */ /* 0x000fe200078e021d */
[----:B------:R-:W-:Y:S01]  /*1130*/  IADD3 R29, PT, PT, R29, R7, RZ ;  /* 0x000000071d1d7210 */ /* 0x000fe20007ffe0ff */
[----:B------:R-:W-:-:S04]  /*1140*/  IMAD.WIDE.U32 R16, R16, 0x3, R22 ;  /* 0x0000000310107825 */ /* 0x000fc800078e0016 */
[----:B------:R-:W-:-:S04]  /*1150*/  IMAD.WIDE.U32 R6, R6, 0x3, R22 ;  /* 0x0000000306067825 */ /* 0x000fc800078e0016 */
[----:B------:R-:W-:Y:S02]  /*1160*/  IMAD.IADD R13, R13, 0x1, R27 ;  /* 0x000000010d0d7824 */ /* 0x000fe400078e021b */
[----:B------:R-:W-:Y:S01]  /*1170*/  IMAD R23, R24, 0x3, RZ ;  /* 0x0000000318177824 */ /* 0x000fe200078e02ff */
[----:B------:R-:W3:Y:S04]  /*1180*/  LDG.E.U8 R27, desc[UR4][R14.64+0x2] ;  /* 0x000002040e1b7981 */ /* 0x000ee8000c1e1100 */
[----:B------:R-:W4:Y:S01]  /*1190*/  LDG.E.U8 R22, desc[UR4][R12.64] ;  /* 0x000000040c167981 */ /* 0x000f22000c1e1100 */
[----:B------:R-:W-:Y:S01]  /*11a0*/  IADD3 R17, PT, PT, R17, R23, RZ ;  /* 0x0000001711117210 */ /* 0x000fe20007ffe0ff */
[----:B------:R-:W-:Y:S02]  /*11b0*/  IMAD R29, R29, 0x3, RZ ;  /* 0x000000031d1d7824 */ /* 0x000fe400078e02ff */
[----:B------:R-:W5:Y:S02]  /*11c0*/  LDG.E.U8 R24, desc[UR4][R14.64+0x1] ;  /* 0x000001040e187981 */ /* 0x000f64000c1e1100 */
[----:B------:R-:W-:-:S02]  /*11d0*/  IMAD.IADD R7, R7, 0x1, R29 ;  /* 0x0000000107077824 */ /* 0x000fc400078e021d */
[----:B------:R-:W3:Y:S04]  /*11e0*/  LDG.E.U8 R23, desc[UR4][R16.64] ;  /* 0x0000000410177981 */ /* 0x000ee8000c1e1100 */
[----:B------:R-:W3:Y:S04]  /*11f0*/  LDG.E.U8 R26, desc[UR4][R12.64+0x1] ;  /* 0x000001040c1a7981 */ /* 0x000ee8000c1e1100 */
[----:B------:R-:W3:Y:S04]  /*1200*/  LDG.E.U8 R14, desc[UR4][R6.64] ;  /* 0x00000004060e7981 */ /* 0x000ee8000c1e1100 */
[----:B------:R-:W3:Y:S04]  /*1210*/  LDG.E.U8 R29, desc[UR4][R12.64+0x2] ;  /* 0x000002040c1d7981 */ /* 0x000ee8000c1e1100 */
[----:B------:R-:W3:Y:S04]  /*1220*/  LDG.E.U8 R28, desc[UR4][R6.64+0x1] ;  /* 0x00000104061c7981 */ /* 0x000ee8000c1e1100 */
[----:B------:R-:W3:Y:S04]  /*1230*/  LDG.E.U8 R12, desc[UR4][R16.64+0x1] ;  /* 0x00000104100c7981 */ /* 0x000ee8000c1e1100 */
[----:B------:R0:W3:Y:S04]  /*1240*/  LDG.E.U8 R6, desc[UR4][R6.64+0x2] ;  /* 0x0000020406067981 */ /* 0x0000e8000c1e1100 */
[----:B------:R-:W3:Y:S01]  /*1250*/  LDG.E.U8 R16, desc[UR4][R16.64+0x2] ;  /* 0x0000020410107981 */ /* 0x000ee2000c1e1100 */
[C---:B-1----:R-:W-:Y:S01]  /*1260*/  FADD R11, -R0.reuse, R11 ;  /* 0x0000000b000b7221 */ /* 0x042fe20000000100 */
[----:B------:R-:W-:-:S03]  /*1270*/  FADD R25, R0, -R25 ;  /* 0x8000001900197221 */ /* 0x000fc60000000000 */
[C---:B------:R-:W-:Y:S01]  /*1280*/  FMUL R0, R21.reuse, R11 ;  /* 0x0000000b15007220 */ /* 0x040fe20000400000 */
[----:B------:R-:W-:Y:S01]  /*1290*/  FMUL R21, R21, R25 ;  /* 0x0000001915157220 */ /* 0x000fe20000400000 */
[-C--:B0-----:R-:W-:Y:S01]  /*12a0*/  FMUL R7, R11, R2.reuse ;  /* 0x000000020b077220 */ /* 0x081fe20000400000 */
[----:B------:R-:W-:Y:S01]  /*12b0*/  FMUL R2, R25, R2 ;  /* 0x0000000219027220 */ /* 0x000fe20000400000 */
[----:B--2---:R-:W-:-:S05]  /*12c0*/  I2FP.F32.U32 R10, R10 ;  /* 0x0000000a000a7245 */ /* 0x004fca0000201000 */
[----:B------:R-:W-:Y:S01]  /*12d0*/  FMUL R10, R0, R10 ;  /* 0x0000000a000a7220 */ /* 0x000fe20000400000 */
[----:B----4-:R-:W-:-:S05]  /*12e0*/  I2FP.F32.U32 R22, R22 ;  /* 0x0000001600167245 */ /* 0x010fca0000201000 */
[----:B------:R-:W-:Y:S01]  /*12f0*/  FFMA R22, R21, R22, R10 ;  /* 0x0000001615167223 */ /* 0x000fe2000000000a */
[----:B-----5:R-:W-:Y:S02]  /*1300*/  I2FP.F32.U32 R11, R24 ;  /* 0x00000018000b7245 */ /* 0x020fe40000201000 */
[----:B---3--:R-:W-:Y:S02]  /*1310*/  I2FP.F32.U32 R10, R23 ;  /* 0x00000017000a7245 */ /* 0x008fe40000201000 */
[----:B------:R-:W-:Y:S02]  /*1320*/  I2FP.F32.U32 R27, R27 ;  /* 0x0000001b001b7245 */ /* 0x000fe40000201000 */
[----:B------:R-:W-:Y:S01]  /*1330*/  I2FP.F32.U32 R26, R26 ;  /* 0x0000001a001a7245 */ /* 0x000fe20000201000 */
[----:B------:R-:W-:Y:S01]  /*1340*/  FFMA R13, R7, R10, R22 ;  /* 0x0000000a070d7223 */ /* 0x000fe20000000016 */
[C---:B------:R-:W-:Y:S01]  /*1350*/  FMUL R22, R0.reuse, R11 ;  /* 0x0000000b00167220 */ /* 0x040fe20000400000 */
[----:B------:R-:W-:Y:S01]  /*1360*/  I2FP.F32.U32 R14, R14 ;  /* 0x0000000e000e7245 */ /* 0x000fe20000201000 */
[----:B------:R-:W0:Y:S01]  /*1370*/  LDC.64 R10, c[0x0][0x3a0] ;  /* 0x0000e800ff0a7b82 */ /* 0x000e220000000a00 */
[----:B------:R-:W-:Y:S01]  /*1380*/  FMUL R24, R0, R27 ;  /* 0x0000001b00187220 */ /* 0x000fe20000400000 */
[----:B------:R-:W-:Y:S01]  /*1390*/  FFMA R22, R21, R26, R22 ;  /* 0x0000001a15167223 */ /* 0x000fe20000000016 */
[----:B------:R-:W-:Y:S01]  /*13a0*/  I2FP.F32.U32 R0, R29 ;  /* 0x0000001d00007245 */ /* 0x000fe20000201000 */
[----:B------:R-:W-:Y:S01]  /*13b0*/  FFMA R14, R2, R14, R13 ;  /* 0x0000000e020e7223 */ /* 0x000fe2000000000d */
[----:B------:R-:W-:-:S02]  /*13c0*/  I2FP.F32.U32 R13, R28 ;  /* 0x0000001c000d7245 */ /* 0x000fc40000201000 */
[----:B------:R-:W-:Y:S01]  /*13d0*/  I2FP.F32.U32 R12, R12 ;  /* 0x0000000c000c7245 */ /* 0x000fe20000201000 */
[----:B------:R-:W-:-:S04]  /*13e0*/  FFMA R24, R21, R0, R24 ;  /* 0x0000000015187223 */ /* 0x000fc80000000018 */
[----:B------:R-:W-:Y:S01]  /*13f0*/  FFMA R15, R7, R12, R22 ;  /* 0x0000000c070f7223 */ /* 0x000fe20000000016 */
[----:B------:R-:W-:-:S03]  /*1400*/  I2FP.F32.U32 R16, R16 ;  /* 0x0000001000107245 */ /* 0x000fc60000201000 */
[C---:B------:R-:W-:Y:S01]  /*1410*/  FFMA R15, R2.reuse, R13, R15 ;  /* 0x0000000d020f7223 */ /* 0x040fe2000000000f */
[----:B------:R-:W-:Y:S01]  /*1420*/  I2FP.F32.U32 R13, R6 ;  /* 0x00000006000d7245 */ /* 0x000fe20000201000 */
[----:B------:R-:W-:Y:S02]  /*1430*/  FFMA R17, R7, R16, R24 ;  /* 0x0000001007117223 */ /* 0x000fe40000000018 */
[----:B------:R-:W1:Y:S02]  /*1440*/  LDC.64 R6, c[0x0][0x398] ;  /* 0x0000e600ff067b82 */ /* 0x000e640000000a00 */
[----:B------:R-:W-:Y:S01]  /*1450*/  FFMA R13, R2, R13, R17 ;  /* 0x0000000d020d7223 */ /* 0x000fe20000000011 */
[----:B------:R-:W2:Y:S01]  /*1460*/  F2I.U32.TRUNC.NTZ R0, R14 ;  /* 0x0000000e00007305 */ /* 0x000ea2000020f000 */
[----:B------:R-:W-:Y:S02]  /*1470*/  IMAD R17, R4, 0x3, RZ ;  /* 0x0000000304117824 */ /* 0x000fe400078e02ff */
[----:B0-----:R-:W-:-:S05]  /*1480*/  IMAD.WIDE.U32 R22, R8, 0x3, R10 ;  /* 0x0000000308167825 */ /* 0x001fca00078e000a */
[----:B------:R-:W0:Y:S08]  /*1490*/  F2I.U32.TRUNC.NTZ R21, R15 ;  /* 0x0000000f00157305 */ /* 0x000e30000020f000 */
[----:B------:R-:W3:Y:S01]  /*14a0*/  F2I.U32.TRUNC.NTZ R25, R13 ;  /* 0x0000000d00197305 */ /* 0x000ee2000020f000 */
[----:B------:R-:W-:-:S05]  /*14b0*/  IADD3 R23, PT, PT, R23, R17, RZ ;  /* 0x0000001117177210 */ /* 0x000fca0007ffe0ff */
[----:B--2---:R-:W-:Y:S04]  /*14c0*/  STG.E.U8 desc[UR4][R22.64], R0 ;  /* 0x0000000016007986 */ /* 0x004fe8000c101104 */
[----:B0-----:R0:W-:Y:S04]  /*14d0*/  STG.E.U8 desc[UR4][R22.64+0x1], R21 ;  /* 0x0000011516007986 */ /* 0x0011e8000c101104 */
[----:B---3--:R2:W-:Y:S04]  /*14e0*/  STG.E.U8 desc[UR4][R22.64+0x2], R25 ;  /* 0x0000021916007986 */ /* 0x0085e8000c101104 */
[----:B-1----:R-:W0:Y:S04]  /*14f0*/  LDG.E R12, desc[UR4][R6.64+0x10] ;  /* 0x00001004060c7981 */ /* 0x002e28000c1e1900 */
[----:B------:R-:W3:Y:S04]  /*1500*/  LDG.E R27, desc[UR4][R6.64+0xc] ;  /* 0x00000c04061b7981 */ /* 0x000ee8000c1e1900 */
[----:B------:R-:W4:Y:S04]  /*1510*/  LDG.E R14, desc[UR4][R6.64+0x14] ;  /* 0x00001404060e7981 */ /* 0x000f28000c1e1900 */
[----:B------:R-:W5:Y:S04]  /*1520*/  LDG.E R10, desc[UR4][R6.64+0x4] ;  /* 0x00000404060a7981 */ /* 0x000f68000c1e1900 */
[----:B------:R-:W2:Y:S04]  /*1530*/  LDG.E R2, desc[UR4][R6.64+0x1c] ;  /* 0x00001c0406027981 */ /* 0x000ea8000c1e1900 */
[----:B------:R-:W2:Y:S04]  /*1540*/  LDG.E R17, desc[UR4][R6.64] ;  /* 0x0000000406117981 */ /* 0x000ea8000c1e1900 */
[----:B------:R-:W2:Y:S04]  /*1550*/  LDG.E R15, desc[UR4][R6.64+0x18] ;  /* 0x00001804060f7981 */ /* 0x000ea8000c1e1900 */
[----:B------:R-:W2:Y:S04]  /*1560*/  LDG.E R11, desc[UR4][R6.64+0x8] ;  /* 0x00000804060b7981 */ /* 0x000ea8000c1e1900 */
[----:B------:R5:W2:Y:S01]  /*1570*/  LDG.E R13, desc[UR4][R6.64+0x20] ;  /* 0x00002004060d7981 */ /* 0x000aa2000c1e1900 */
[----:B------:R-:W-:Y:S01]  /*1580*/  BSSY.RECONVERGENT B0, `(.L_x_108) ;  /* 0x000003a000007945 */ /* 0x000fe20003800200 */
[----:B0-----:R-:W-:-:S04]  /*1590*/  FMUL R21, R19, R12 ;  /* 0x0000000c13157220 */ /* 0x001fc80000400000 */
[----:B---3--:R-:W-:-:S04]  /*15a0*/  FFMA R21, R20, R27, R21 ;  /* 0x0000001b14157223 */ /* 0x008fc80000000015 */
[----:B----4-:R-:W-:-:S05]  /*15b0*/  FFMA R14, R18, R14, R21 ;  /* 0x0000000e120e7223 */ /* 0x010fca0000000015 */
[----:B------:R-:W-:-:S04]  /*15c0*/  FMNMX.NAN R14, R14, 1, PT ;  /* 0x3f8000000e0e7809 */ /* 0x000fc80003820000 */
[----:B------:R-:W-:Y:S01]  /*15d0*/  FSETP.GTU.AND P0, PT, R14, -1, PT ;  /* 0xbf8000000e00780b */ /* 0x000fe20003f0c000 */
[----:B------:R-:W-:-:S03]  /*15e0*/  IMAD.MOV.U32 R21, RZ, RZ, 0x3f000000 ;  /* 0x3f000000ff157424 */ /* 0x000fc600078e00ff */
[----:B------:R-:W-:-:S05]  /*15f0*/  FSEL R0, -R14, 1, P0 ;  /* 0x3f8000000e007808 */ /* 0x000fca0000000100 */
[----:B------:R-:W-:-:S04]  /*1600*/  FFMA R12, |R0|, -R21, 0.5 ;  /* 0x3f000000000c7423 */ /* 0x000fc80000000a15 */
[----:B------:R-:W0:Y:S01]  /*1610*/  MUFU.RSQ R21, R12 ;  /* 0x0000000c00157308 */ /* 0x000e220000001400 */
[C---:B-----5:R-:W-:Y:S01]  /*1620*/  FMUL R7, R19.reuse, R10 ;  /* 0x0000000a13077220 */ /* 0x060fe20000400000 */
[----:B--2---:R-:W-:-:S03]  /*1630*/  FMUL R2, R19, R2 ;  /* 0x0000000213027220 */ /* 0x004fc60000400000 */
[----:B------:R-:W-:Y:S01]  /*1640*/  FFMA R7, R20, R17, R7 ;  /* 0x0000001114077223 */ /* 0x000fe20000000007 */
[----:B------:R-:W-:Y:S01]  /*1650*/  FSETP.NEU.AND P1, PT, |R0|, 1, PT ;  /* 0x3f8000000000780b */ /* 0x000fe20003f2d200 */
[----:B0-----:R-:W-:Y:S01]  /*1660*/  FMUL R14, R12, R21 ;  /* 0x000000150c0e7220 */ /* 0x001fe20000400000 */
[----:B------:R-:W-:-:S04]  /*1670*/  FMUL R21, R21, -0.5 ;  /* 0xbf00000015157820 */ /* 0x000fc80000400000 */
[----:B------:R-:W-:Y:S01]  /*1680*/  FFMA R21, R14, R21, 0.5 ;  /* 0x3f0000000e157423 */ /* 0x000fe20000000015 */
[----:B------:R-:W-:Y:S01]  /*1690*/  FFMA R2, R20, R15, R2 ;  /* 0x0000000f14027223 */ /* 0x000fe20000000002 */
[----:B------:R-:W-:Y:S02]  /*16a0*/  FFMA R7, R18, R11, R7 ;  /* 0x0000000b12077223 */ /* 0x000fe40000000007 */
[----:B------:R-:W-:Y:S01]  /*16b0*/  FFMA R21, R14, R21, R14 ;  /* 0x000000150e157223 */ /* 0x000fe2000000000e */
[----:B------:R-:W-:Y:S01]  /*16c0*/  FSETP.GT.AND P0, PT, |R0|, 0.56000000238418579102, PT ;  /* 0x3f0f5c290000780b */ /* 0x000fe20003f04200 */
[----:B------:R-:W-:Y:S01]  /*16d0*/  FFMA R2, R18, R13, R2 ;  /* 0x0000000d12027223 */ /* 0x000fe20000000002 */
[----:B------:R-:W-:Y:S02]  /*16e0*/  FMNMX.NAN R7, R7, 1, PT ;  /* 0x3f80000007077809 */ /* 0x000fe40003820000 */
[----:B------:R-:W-:Y:S02]  /*16f0*/  FSEL R21, R21, RZ, P1 ;  /* 0x000000ff15157208 */ /* 0x000fe40000800000 */
[----:B------:R-:W-:-:S02]  /*1700*/  FMNMX.NAN R2, R2, 1, PT ;  /* 0x3f80000002027809 */ /* 0x000fc40003820000 */
[----:B------:R-:W-:Y:S02]  /*1710*/  FSEL R21, R21, |R0|, P0 ;  /* 0x4000000015157208 */ /* 0x000fe40000000000 */
[----:B------:R-:W-:Y:S01]  /*1720*/  FMNMX.NAN R17, R7, -1, !PT ;  /* 0xbf80000007117809 */ /* 0x000fe20007820000 */
[----:B------:R-:W-:Y:S01]  /*1730*/  HFMA2 R7, -RZ, RZ, 1.265625, -5052 ;  /* 0x3d10ecefff077431 */ /* 0x000fe200000001ff */
[----:B------:R-:W-:Y:S02]  /*1740*/  LOP3.LUT R21, R21, 0x80000000, R0, 0xb8, !PT ;  /* 0x8000000015157812 */ /* 0x000fe400078eb800 */
[----:B------:R-:W-:-:S03]  /*1750*/  FMNMX.NAN R16, R2, -1, !PT ;  /* 0xbf80000002107809 */ /* 0x000fc60007820000 */
[----:B------:R-:W-:Y:S01]  /*1760*/  FMUL R2, R21, R21 ;  /* 0x0000001515027220 */ /* 0x000fe20000400000 */
[----:B------:R-:W-:-:S03]  /*1770*/  FSETP.GT.AND P2, PT, |R16|, |R17|, PT ;  /* 0x400000111000720b */ /* 0x000fc60003f44200 */
[----:B------:R-:W-:Y:S01]  /*1780*/  FFMA R7, R2, R7, 0.016980519518256187439 ;  /* 0x3c8b1abb02077423 */ /* 0x000fe20000000007 */
[----:B------:R-:W-:-:S03]  /*1790*/  FSEL R15, |R16|, |R17|, P2 ;  /* 0x40000011100f7208 */ /* 0x000fc60001000200 */
[C---:B------:R-:W-:Y:S01]  /*17a0*/  FFMA R7, R2.reuse, R7, 0.030762933194637298584 ;  /* 0x3cfc028c02077423 */ /* 0x040fe20000000007 */
[----:B------:R-:W0:Y:S03]  /*17b0*/  MUFU.RCP R6, R15 ;  /* 0x0000000f00067308 */ /* 0x000e260000001000 */
[----:B------:R-:W-:-:S04]  /*17c0*/  FFMA R7, R2, R7, 0.044709417968988418579 ;  /* 0x3d37213902077423 */ /* 0x000fc80000000007 */
[----:B------:R-:W-:Y:S01]  /*17d0*/  FFMA R7, R2, R7, 0.074989043176174163818 ;  /* 0x3d9993db02077423 */ /* 0x000fe20000000007 */
[----:B------:R-:W-:Y:S02]  /*17e0*/  FSETP.GT.AND P1, PT, R0, 0.56000000238418579102, PT ;  /* 0x3f0f5c290000780b */ /* 0x000fe40003f24000 */
[----:B------:R-:W-:Y:S01]  /*17f0*/  FSEL R0, |R17|, |R16|, P2 ;  /* 0x4000001011007208 */ /* 0x000fe20001000200 */
[----:B------:R-:W-:-:S03]  /*1800*/  FFMA R7, R2, R7, 0.16666707396507263184 ;  /* 0x3e2aaac602077423 */ /* 0x000fc60000000007 */
[----:B------:R-:W1:Y:S01]  /*1810*/  FCHK P3, R0, R15 ;  /* 0x0000000f00007302 */ /* 0x000e620000060000 */
[----:B------:R-:W-:Y:S01]  /*1820*/  FMUL R2, R2, R7 ;  /* 0x0000000702027220 */ /* 0x000fe20000400000 */
[----:B0-----:R-:W-:-:S03]  /*1830*/  FFMA R7, -R15, R6, 1 ;  /* 0x3f8000000f077423 */ /* 0x001fc60000000106 */
[----:B------:R-:W-:Y:S01]  /*1840*/  FFMA R14, R21, R2, R21 ;  /* 0x00000002150e7223 */ /* 0x000fe20000000015 */
[----:B------:R-:W-:Y:S01]  /*1850*/  FFMA R7, R6, R7, R6 ;  /* 0x0000000706077223 */ /* 0x000fe20000000006 */
[----:B------:R-:W-:-:S03]  /*1860*/  IMAD.MOV.U32 R11, RZ, RZ, 0x3fd774eb ;  /* 0x3fd774ebff0b7424 */ /* 0x000fc600078e00ff */
        /* <DEDUP_REMOVED lines=9> */
[----:B------:R-:W-:Y:S05]  /*1900*/  CALL.REL.NOINC `($__internal_5_$__cuda_sm3x_div_rn_noftz_f32_slowpath) ;  /* 0x0000000c00387944 */ /* 0x000fea0003c00000 */
[----:B------:R-:W-:-:S07]  /*1910*/  IMAD.MOV.U32 R6, RZ, RZ, R0 ;  /* 0x000000ffff067224 */ /* 0x000fce00078e0000 */
.L_x_109:
[----:B------:R-:W-:Y:S05]  /*1920*/  BSYNC.RECONVERGENT B0 ;  /* 0x0000000000007941 */ /* 0x000fea0003800200 */
.L_x_108:
[----:B------:R-:W-:Y:S01]  /*1930*/  MOV R7, 0x3b33710b ;  /* 0x3b33710b00077802 */ /* 0x000fe20000000f00 */
[----:B------:R-:W-:Y:S01]  /*1940*/  FMUL R0, R6, R6 ;  /* 0x0000000606007220 */ /* 0x000fe20000400000 */
[----:B------:R-:W-:Y:S01]  /*1950*/  HFMA2 R2, -RZ, RZ, 1.857421875, -1409 ;  /* 0x3f6ee581ff027431 */ /* 0x000fe200000001ff */
[C---:B------:R-:W-:Y:S01]  /*1960*/  ISETP.GE.AND P0, PT, R17.reuse, RZ, PT ;  /* 0x000000ff1100720c */ /* 0x040fe20003f06270 */
[----:B------:R-:W-:Y:S01]  /*1970*/  BSSY.RECONVERGENT B0, `(.L_x_110) ;  /* 0x0000029000007945 */ /* 0x000fe20003800200 */
[C---:B------:R-:W-:Y:S01]  /*1980*/  FFMA R7, R0.reuse, R7, -0.015681877732276916504 ;  /* 0xbc80774800077423 */ /* 0x040fe20000000007 */
[C---:B------:R-:W-:Y:S01]  /*1990*/  FSETP.NEU.AND P3, PT, |R17|.reuse, |R16|, PT ;  /* 0x400000101100720b */ /* 0x040fe20003f6d200 */
[----:B------:R-:W-:Y:S01]  /*19a0*/  FADD R17, |R17|, |R16| ;  /* 0x4000001011117221 */ /* 0x000fe20000000200 */
[----:B------:R-:W-:Y:S01]  /*19b0*/  FSETP.NEU.AND P1, PT, R15, RZ, PT ;  /* 0x000000ff0f00720b */ /* 0x000fe20003f2d000 */
[----:B------:R-:W-:Y:S01]  /*19c0*/  FFMA R7, R0, R7, 0.042200751602649688721 ;  /* 0x3d2cdab200077423 */ /* 0x000fe20000000007 */
[----:B------:R-:W-:-:S02]  /*19d0*/  MOV R13, 0x40490fdb ;  /* 0x40490fdb000d7802 */ /* 0x000fc40000000f00 */
        /* <DEDUP_REMOVED lines=9> */
[----:B------:R-:W-:-:S03]  /*1a70*/  FMUL R6, R5, R14 ;  /* 0x0000000e05067220 */ /* 0x000fc60000400000 */
[----:B------:R-:W-:-:S05]  /*1a80*/  FFMA R0, R0, 0.93318945169448852539, -R7 ;  /* 0x3f6ee58100007823 */ /* 0x000fca0000000807 */
[-C--:B------:R-:W-:Y:S01]  /*1a90*/  FSEL R11, R0, R7.reuse, P2 ;  /* 0x00000007000b7208 */ /* 0x080fe20001000000 */
[----:B------:R-:W-:Y:S01]  /*1aa0*/  IMAD.MOV.U32 R0, RZ, RZ, 0x3ea2f983 ;  /* 0x3ea2f983ff007424 */ /* 0x000fe200078e00ff */
[----:B------:R-:W-:-:S03]  /*1ab0*/  FSEL R7, R7, -R7, P2 ;  /* 0x8000000707077208 */ /* 0x000fc60001000000 */
[----:B------:R-:W-:Y:S02]  /*1ac0*/  FFMA R13, R0, -R13, 1 ;  /* 0x3f800000000d7423 */ /* 0x000fe4000000080d */
[----:B------:R-:W-:Y:S01]  /*1ad0*/  @!P0 FFMA R11, R2, 1.6832555532455444336, R7 ;  /* 0x3fd774eb020b8823 */ /* 0x000fe20000000007 */
[----:B------:R-:W-:Y:S02]  /*1ae0*/  IMAD.MOV.U32 R2, RZ, RZ, 0x4016cbe4 ;  /* 0x4016cbe4ff027424 */ /* 0x000fe400078e00ff */
[----:B------:R-:W-:-:S03]  /*1af0*/  FFMA R0, R13, R0, 0.31830987334251403809 ;  /* 0x3ea2f9830d007423 */ /* 0x000fc60000000000 */
[----:B------:R-:W-:Y:S01]  /*1b00*/  @!P3 FSEL R11, R2, 0.78539818525314331055, !P0 ;  /* 0x3f490fdb020bb808 */ /* 0x000fe20004000000 */
        /* <DEDUP_REMOVED lines=10> */
[----:B------:R-:W-:Y:S01]  /*1bb0*/  MOV R0, R6 ;  /* 0x0000000600007202 */ /* 0x000fe20000000f00 */
[----:B------:R-:W-:Y:S01]  /*1bc0*/  IMAD.MOV.U32 R13, RZ, RZ, 0x40490fdb ;  /* 0x40490fdbff0d7424 */ /* 0x000fe200078e00ff */
[----:B------:R-:W-:-:S07]  /*1bd0*/  MOV R2, 0x1bf0 ;  /* 0x00001bf000027802 */ /* 0x000fce0000000f00 */
[----:B------:R-:W-:Y:S05]  /*1be0*/  CALL.REL.NOINC `($__internal_5_$__cuda_sm3x_div_rn_noftz_f32_slowpath) ;  /* 0x0000000800807944 */ /* 0x000fea0003c00000 */
[----:B------:R-:W-:-:S07]  /*1bf0*/  MOV R2, R0 ;  /* 0x0000000000027202 */ /* 0x000fce0000000f00 */
.L_x_111:
[----:B------:R-:W-:Y:S05]  /*1c00*/  BSYNC.RECONVERGENT B0 ;  /* 0x0000000000007941 */ /* 0x000fea0003800200 */
.L_x_110:
        /* <DEDUP_REMOVED lines=15> */
[----:B------:R-:W-:Y:S05]  /*1d00*/  CALL.REL.NOINC `($__internal_5_$__cuda_sm3x_div_rn_noftz_f32_slowpath) ;  /* 0x0000000800387944 */ /* 0x000fea0003c00000 */
.L_x_113:
[----:B------:R-:W-:Y:S05]  /*1d10*/  BSYNC.RECONVERGENT B0 ;  /* 0x0000000000007941 */ /* 0x000fea0003800200 */
.L_x_112:
[----:B------:R-:W0:Y:S01]  /*1d20*/  LDC.64 R14, c[0x0][0x3b0] ;  /* 0x0000ec00ff0e7b82 */ /* 0x000e220000000a00 */
[----:B------:R-:W1:Y:S01]  /*1d30*/  F2I.S64.TRUNC R10, R3 ;  /* 0x00000003000a7311 */ /* 0x000e62000020d900 */
[----:B------:R-:W-:-:S06]  /*1d40*/  FADD R0, R0, -0.5 ;  /* 0xbf00000000007421 */ /* 0x000fcc0000000000 */
[----:B------:R-:W2:Y:S01]  /*1d50*/  LDC.64 R24, c[0x0][0x3b8] ;  /* 0x0000ee00ff187b82 */ /* 0x000ea20000000a00 */
[----:B------:R-:W3:Y:S01]  /*1d60*/  F2I.S64.TRUNC R16, R0 ;  /* 0x0000000000107311 */ /* 0x000ee2000020d900 */
[C---:B-1----:R-:W-:Y:S02]  /*1d70*/  ISETP.GE.U32.AND P0, PT, R10.reuse, -0x1, PT ;  /* 0xffffffff0a00780c */ /* 0x042fe40003f06070 */
[--C-:B------:R-:W-:Y:S02]  /*1d80*/  SHF.R.S32.HI R7, RZ, 0x1f, R11.reuse ;  /* 0x0000001fff077819 */ /* 0x100fe4000001140b */
[----:B------:R-:W-:Y:S02]  /*1d90*/  ISETP.GE.AND.EX P0, PT, R11, -0x1, PT, P0 ;  /* 0xffffffff0b00780c */ /* 0x000fe40003f06300 */
[----:B------:R-:W-:Y:S02]  /*1da0*/  IADD3 R20, P1, PT, R10, 0x1, RZ ;  /* 0x000000010a147810 */ /* 0x000fe40007f3e0ff */
[----:B------:R-:W-:-:S02]  /*1db0*/  SHF.R.S32.HI R2, RZ, 0x1f, R11 ;  /* 0x0000001fff027819 */ /* 0x000fc4000001140b */
[----:B0-----:R-:W-:Y:S01]  /*1dc0*/  LOP3.LUT R7, R7, R14, RZ, 0xc0, !PT ;  /* 0x0000000e07077212 */ /* 0x001fe200078ec0ff */
[----:B------:R-:W-:Y:S01]  /*1dd0*/  IMAD.X R21, RZ, RZ, R11, P1 ;  /* 0x000000ffff157224 */ /* 0x000fe200008e060b */
[----:B------:R-:W-:Y:S02]  /*1de0*/  SEL R5, R14, RZ, !P0 ;  /* 0x000000ff0e057207 */ /* 0x000fe40004000000 */
[----:B------:R-:W-:Y:S02]  /*1df0*/  LOP3.LUT R9, R2, R15, RZ, 0xc0, !PT ;  /* 0x0000000f02097212 */ /* 0x000fe400078ec0ff */
[----:B------:R-:W-:Y:S02]  /*1e00*/  IADD3 R6, P2, PT, R10, R7, RZ ;  /* 0x000000070a067210 */ /* 0x000fe40007f5e0ff */
[----:B------:R-:W-:Y:S02]  /*1e10*/  SEL R7, R15, RZ, !P0 ;  /* 0x000000ff0f077207 */ /* 0x000fe40004000000 */
[----:B------:R-:W-:-:S02]  /*1e20*/  IADD3 R2, P1, PT, R5, R20, RZ ;  /* 0x0000001405027210 */ /* 0x000fc40007f3e0ff */
[----:B------:R-:W-:Y:S02]  /*1e30*/  IADD3.X R22, PT, PT, R11, R9, RZ, P2, !PT ;  /* 0x000000090b167210 */ /* 0x000fe400017fe4ff */
[-C--:B------:R-:W-:Y:S01]  /*1e40*/  ISETP.GE.U32.AND P0, PT, R6, R14.reuse, PT ;  /* 0x0000000e0600720c */ /* 0x080fe20003f06070 */
[----:B------:R-:W-:Y:S01]  /*1e50*/  IMAD.X R18, R7, 0x1, R21, P1 ;  /* 0x0000000107127824 */ /* 0x000fe200008e0615 */
[----:B------:R-:W-:Y:S02]  /*1e60*/  ISETP.GE.U32.AND P1, PT, R2, R14, PT ;  /* 0x0000000e0200720c */ /* 0x000fe40003f26070 */
[-C--:B------:R-:W-:Y:S02]  /*1e70*/  ISETP.GE.AND.EX P0, PT, R22, R15.reuse, PT, P0 ;  /* 0x0000000f1600720c */ /* 0x080fe40003f06300 */
[----:B------:R-:W-:Y:S02]  /*1e80*/  ISETP.GE.AND.EX P1, PT, R18, R15, PT, P1 ;  /* 0x0000000f1200720c */ /* 0x000fe40003f26310 */
[----:B---3--:R-:W-:-:S02]  /*1e90*/  ISETP.GE.U32.AND P2, PT, R16, -0x1, PT ;  /* 0xffffffff1000780c */ /* 0x008fc40003f46070 */
[C---:B------:R-:W-:Y:S02]  /*1ea0*/  SEL R9, R14.reuse, RZ, P1 ;  /* 0x000000ff0e097207 */ /* 0x040fe40000800000 */
[--C-:B------:R-:W-:Y:S02]  /*1eb0*/  SHF.R.S32.HI R19, RZ, 0x1f, R17.reuse ;  /* 0x0000001fff137819 */ /* 0x100fe40000011411 */
[----:B------:R-:W-:Y:S02]  /*1ec0*/  SEL R13, R14, RZ, P0 ;  /* 0x000000ff0e0d7207 */ /* 0x000fe40000000000 */
[----:B------:R-:W-:Y:S02]  /*1ed0*/  IADD3 R9, P3, PT, -R9, R2, RZ ;  /* 0x0000000209097210 */ /* 0x000fe40007f7e1ff */
[----:B------:R-:W-:Y:S02]  /*1ee0*/  SHF.R.S32.HI R2, RZ, 0x1f, R17 ;  /* 0x0000001fff027819 */ /* 0x000fe40000011411 */
[----:B------:R-:W-:-:S02]  /*1ef0*/  ISETP.GE.AND.EX P2, PT, R17, -0x1, PT, P2 ;  /* 0xffffffff1100780c */ /* 0x000fc40003f46320 */
[----:B--2---:R-:W-:Y:S02]  /*1f00*/  LOP3.LUT R19, R19, R24, RZ, 0xc0, !PT ;  /* 0x0000001813137212 */ /* 0x004fe400078ec0ff */
[----:B------:R-:W-:Y:S02]  /*1f10*/  IADD3 R13, P4, PT, -R13, R6, RZ ;  /* 0x000000060d0d7210 */ /* 0x000fe40007f9e1ff */
[----:B------:R-:W-:Y:S02]  /*1f20*/  IADD3 R6, P6, PT, R16, 0x1, RZ ;  /* 0x0000000110067810 */ /* 0x000fe40007fde0ff */
[----:B------:R-:W-:Y:S02]  /*1f30*/  LOP3.LUT R27, R2, R25, RZ, 0xc0, !PT ;  /* 0x00000019021b7212 */ /* 0x000fe400078ec0ff */
[----:B------:R-:W-:Y:S02]  /*1f40*/  SEL R23, R24, RZ, !P2 ;  /* 0x000000ff18177207 */ /* 0x000fe40005000000 */
[----:B------:R-:W-:-:S02]  /*1f50*/  IADD3 R19, P5, PT, R16, R19, RZ ;  /* 0x0000001310137210 */ /* 0x000fc40007fbe0ff */
[----:B------:R-:W-:Y:S02]  /*1f60*/  IADD3.X R7, PT, PT, RZ, R17, RZ, P6, !PT ;  /* 0x00000011ff077210 */ /* 0x000fe400037fe4ff */
[----:B------:R-:W-:Y:S01]  /*1f70*/  SEL R5, R25, RZ, !P2 ;  /* 0x000000ff19057207 */ /* 0x000fe20005000000 */
[----:B------:R-:W-:Y:S01]  /*1f80*/  IMAD.X R12, R17, 0x1, R27, P5 ;  /* 0x00000001110c7824 */ /* 0x000fe200028e061b */
[----:B------:R-:W-:Y:S02]  /*1f90*/  IADD3 R23, P6, PT, R23, R6, RZ ;  /* 0x0000000617177210 */ /* 0x000fe40007fde0ff */
[-C--:B------:R-:W-:Y:S02]  /*1fa0*/  ISETP.GE.U32.AND P2, PT, R19, R24.reuse, PT ;  /* 0x000000181300720c */ /* 0x080fe40003f46070 */
[----:B------:R-:W-:Y:S02]  /*1fb0*/  IADD3.X R2, PT, PT, R5, R7, RZ, P6, !PT ;  /* 0x0000000705027210 */ /* 0x000fe400037fe4ff */
[----:B------:R-:W-:-:S02]  /*1fc0*/  ISETP.GE.U32.AND P5, PT, R23, R24, PT ;  /* 0x000000181700720c */ /* 0x000fc40003fa6070 */
[C---:B------:R-:W-:Y:S02]  /*1fd0*/  SEL R27, R15.reuse, RZ, P0 ;  /* 0x000000ff0f1b7207 */ /* 0x040fe40000000000 */
[-C--:B------:R-:W-:Y:S02]  /*1fe0*/  ISETP.GE.AND.EX P0, PT, R12, R25.reuse, PT, P2 ;  /* 0x000000190c00720c */ /* 0x080fe40003f06320 */
[----:B------:R-:W-:Y:S01]  /*1ff0*/  SEL R15, R15, RZ, P1 ;  /* 0x000000ff0f0f7207 */ /* 0x000fe20000800000 */
[----:B------:R-:W-:Y:S01]  /*2000*/  IMAD.X R5, R22, 0x1, ~R27, P4 ;  /* 0x0000000116057824 */ /* 0x000fe200020e0e1b */
[----:B------:R-:W-:Y:S02]  /*2010*/  ISETP.GE.AND.EX P1, PT, R2, R25, PT, P5 ;  /* 0x000000190200720c */ /* 0x000fe40003f26350 */
[C---:B------:R-:W-:Y:S02]  /*2020*/  SEL R14, R24.reuse, RZ, P0 ;  /* 0x000000ff180e7207 */ /* 0x040fe40000000000 */
[----:B------:R-:W-:-:S02]  /*2030*/  SEL R22, R24, RZ, P1 ;  /* 0x000000ff18167207 */ /* 0x000fc40000800000 */
[----:B------:R-:W-:Y:S02]  /*2040*/  IADD3.X R15, PT, PT, ~R15, R18, RZ, P3, !PT ;  /* 0x000000120f0f7210 */ /* 0x000fe40001ffe5ff */
[----:B------:R-:W-:Y:S02]  /*2050*/  IADD3 R18, P2, PT, -R14, R19, RZ ;  /* 0x000000130e127210 */ /* 0x000fe40007f5e1ff */
[----:B------:R-:W-:Y:S01]  /*2060*/  SEL R19, R25, RZ, P0 ;  /* 0x000000ff19137207 */ /* 0x000fe20000000000 */
[-C--:B------:R-:W-:Y:S01]  /*2070*/  IMAD R14, R15, R24.reuse, RZ ;  /* 0x000000180f0e7224 */ /* 0x080fe200078e02ff */
[----:B------:R-:W-:Y:S02]  /*2080*/  IADD3 R22, P0, PT, -R22, R23, RZ ;  /* 0x0000001716167210 */ /* 0x000fe40007f1e1ff */
[----:B------:R-:W-:Y:S01]  /*2090*/  SEL R23, R25, RZ, P1 ;  /* 0x000000ff19177207 */ /* 0x000fe20000800000 */
[----:B------:R-:W-:Y:S02]  /*20a0*/  IMAD.X R19, R12, 0x1, ~R19, P2 ;  /* 0x000000010c137824 */ /* 0x000fe400010e0e13 */
[----:B------:R-:W-:Y:S01]  /*20b0*/  IMAD R12, R5, R24, RZ ;  /* 0x00000018050c7224 */ /* 0x000fe200078e02ff */
[----:B------:R-:W-:Y:S01]  /*20c0*/  IADD3.X R23, PT, PT, ~R23, R2, RZ, P0, !PT ;  /* 0x0000000217177210 */ /* 0x000fe200007fe5ff */
[----:B------:R-:W-:-:S02]  /*20d0*/  IMAD R5, R9, R25, R14 ;  /* 0x0000001909057224 */ /* 0x000fc400078e020e */
[C---:B------:R-:W-:Y:S02]  /*20e0*/  IMAD R2, R13.reuse, R25, R12 ;  /* 0x000000190d027224 */ /* 0x040fe400078e020c */
[----:B------:R-:W-:-:S04]  /*20f0*/  IMAD.WIDE.U32 R14, R13, R24, R18 ;  /* 0x000000180d0e7225 */ /* 0x000fc800078e0012 */
[----:B------:R-:W-:-:S04]  /*2100*/  IMAD.WIDE.U32 R12, R13, R24, R22 ;  /* 0x000000180d0c7225 */ /* 0x000fc800078e0016 */
[----:B------:R-:W-:-:S04]  /*2110*/  IMAD.WIDE.U32 R18, R9, R24, R18 ;  /* 0x0000001809127225 */ /* 0x000fc800078e0012 */
[----:B------:R-:W-:Y:S02]  /*2120*/  IMAD.WIDE.U32 R22, R9, R24, R22 ;  /* 0x0000001809167225 */ /* 0x000fe400078e0016 */
[----:B------:R-:W0:Y:S02]  /*2130*/  LDC.64 R24, c[0x0][0x388] ;  /* 0x0000e200ff187b82 */ /* 0x000e240000000a00 */
[----:B------:R-:W-:-:S04]  /*2140*/  IMAD.IADD R9, R15, 0x1, R2 ;  /* 0x000000010f097824 */ /* 0x000fc800078e0202 */
[----:B------:R-:W-:Y:S02]  /*2150*/  IMAD R9, R9, 0x3, RZ ;  /* 0x0000000309097824 */ /* 0x000fe400078e02ff */
[----:B0-----:R-:W-:-:S05]  /*2160*/  IMAD.WIDE.U32 R14, R14, 0x3, R24 ;  /* 0x000000030e0e7825 */ /* 0x001fca00078e0018 */
[----:B------:R-:W-:Y:S01]  /*2170*/  IADD3 R15, PT, PT, R15, R9, RZ ;  /* 0x000000090f0f7210 */ /* 0x000fe20007ffe0ff */
[----:B------:R-:W-:Y:S01]  /*2180*/  IMAD.IADD R9, R2, 0x1, R13 ;  /* 0x0000000102097824 */ /* 0x000fe200078e020d */
[----:B------:R-:W-:Y:S01]  /*2190*/  IADD3 R2, PT, PT, R19, R5, RZ ;  /* 0x0000000513027210 */ /* 0x000fe20007ffe0ff */
[--C-:B------:R-:W-:Y:S01]  /*21a0*/  IMAD.WIDE.U32 R12, R12, 0x3, R24.reuse ;  /* 0x000000030c0c7825 */ /* 0x100fe200078e0018 */
[----:B------:R-:W-:Y:S01]  /*21b0*/  IADD3 R5, PT, PT, R5, R23, RZ ;  /* 0x0000001705057210 */ /* 0x000fe20007ffe0ff */
[----:B------:R-:W2:Y:S02]  /*21c0*/  LDG.E.U8 R26, desc[UR4][R14.64+0x2] ;  /* 0x000002040e1a7981 */ /* 0x000ea4000c1e1100 */
[----:B------:R-:W-:Y:S02]  /*21d0*/  IMAD R9, R9, 0x3, RZ ;  /* 0x0000000309097824 */ /* 0x000fe400078e02ff */
[----:B------:R-:W-:-:S04]  /*21e0*/  IMAD.WIDE.U32 R18, R18, 0x3, R24 ;  /* 0x0000000312127825 */ /* 0x000fc800078e0018 */
[----:B------:R-:W-:Y:S02]  /*21f0*/  IMAD.IADD R13, R13, 0x1, R9 ;  /* 0x000000010d0d7824 */ /* 0x000fe400078e0209 */
[----:B------:R-:W-:-:S03]  /*2200*/  IMAD.WIDE.U32 R22, R22, 0x3, R24 ;  /* 0x0000000316167825 */ /* 0x000fc600078e0018 */
[----:B------:R-:W3:Y:S01]  /*2210*/  LDG.E.U8 R25, desc[UR4][R12.64+0x1] ;  /* 0x000001040c197981 */ /* 0x000ee2000c1e1100 */
[----:B------:R-:W-:Y:S02]  /*2220*/  IMAD R9, R2, 0x3, RZ ;  /* 0x0000000302097824 */ /* 0x000fe400078e02ff */
[----:B------:R-:W-:Y:S01]  /*2230*/  IMAD R5, R5, 0x3, RZ ;  /* 0x0000000305057824 */ /* 0x000fe200078e02ff */
[----:B------:R-:W4:Y:S02]  /*2240*/  LDG.E.U8 R2, desc[UR4][R14.64] ;  /* 0x000000040e027981 */ /* 0x000f24000c1e1100 */
[----:B------:R-:W-:Y:S02]  /*2250*/  IADD3 R19, PT, PT, R19, R9, RZ ;  /* 0x0000000913137210 */ /* 0x000fe40007ffe0ff */
[----:B------:R-:W-:Y:S01]  /*2260*/  IADD3 R23, PT, PT, R23, R5, RZ ;  /* 0x0000000517177210 */ /* 0x000fe20007ffe0ff */
[----:B------:R0:W5:Y:S04]  /*2270*/  LDG.E.U8 R9, desc[UR4][R14.64+0x1] ;  /* 0x000001040e097981 */ /* 0x000168000c1e1100 */
[----:B------:R-:W3:Y:S04]  /*2280*/  LDG.E.U8 R5, desc[UR4][R12.64] ;  /* 0x000000040c057981 */ /* 0x000ee8000c1e1100 */
[----:B------:R-:W3:Y:S04]  /*2290*/  LDG.E.U8 R24, desc[UR4][R18.64] ;  /* 0x0000000412187981 */ /* 0x000ee8000c1e1100 */
[----:B------:R1:W3:Y:S04]  /*22a0*/  LDG.E.U8 R28, desc[UR4][R12.64+0x2] ;  /* 0x000002040c1c7981 */ /* 0x0002e8000c1e1100 */
[----:B------:R-:W3:Y:S04]  /*22b0*/  LDG.E.U8 R29, desc[UR4][R22.64] ;  /* 0x00000004161d7981 */ /* 0x000ee8000c1e1100 */
[----:B------:R-:W3:Y:S04]  /*22c0*/  LDG.E.U8 R27, desc[UR4][R22.64+0x1] ;  /* 0x00000104161b7981 */ /* 0x000ee8000c1e1100 */
[----:B------:R-:W3:Y:S04]  /*22d0*/  LDG.E.U8 R12, desc[UR4][R18.64+0x1] ;  /* 0x00000104120c7981 */ /* 0x000ee8000c1e1100 */
[----:B------:R-:W3:Y:S04]  /*22e0*/  LDG.E.U8 R22, desc[UR4][R22.64+0x2] ;  /* 0x0000020416167981 */ /* 0x000ee8000c1e1100 */
[----:B------:R-:W3:Y:S01]  /*22f0*/  LDG.E.U8 R18, desc[UR4][R18.64+0x2] ;  /* 0x0000020412127981 */ /* 0x000ee2000c1e1100 */
[----:B------:R-:W0:Y:S08]  /*2300*/  I2F.S64 R20, R20 ;  /* 0x0000001400147312 */ /* 0x000e300000301400 */
[----:B------:R-:W1:Y:S08]  /*2310*/  I2F.S64 R7, R6 ;  /* 0x0000000600077312 */ /* 0x000e700000301400 */
[----:B------:R-:W1:Y:S08]  /*2320*/  I2F.S64 R17, R16 ;  /* 0x0000001000117312 */ /* 0x000e700000301400 */
[----:B------:R-:W4:Y:S01]  /*2330*/  I2F.S64 R10, R10 ;  /* 0x0000000a000a7312 */ /* 0x000f220000301400 */
[----:B0-----:R-:W-:Y:S01]  /*2340*/  FADD R14, -R3, R20 ;  /* 0x00000014030e7221 */ /* 0x001fe20000000100 */
[C---:B-1----:R-:W-:Y:S01]  /*2350*/  FADD R15, -R0.reuse, R7 ;  /* 0x00000007000f7221 */ /* 0x042fe20000000100 */
[----:B------:R-:W-:-:S03]  /*2360*/  FADD R17, R0, -R17 ;  /* 0x8000001100117221 */ /* 0x000fc60000000000 */
[C---:B------:R-:W-:Y:S01]  /*2370*/  FMUL R0, R14.reuse, R15 ;  /* 0x0000000f0e007220 */ /* 0x040fe20000400000 */
[----:B------:R-:W-:Y:S01]  /*2380*/  FMUL R13, R14, R17 ;  /* 0x000000110e0d7220 */ /* 0x000fe20000400000 */
[----:B----4-:R-:W-:Y:S01]  /*2390*/  I2FP.F32.U32 R7, R2 ;  /* 0x0000000200077245 */ /* 0x010fe20000201000 */
[----:B------:R-:W-:Y:S01]  /*23a0*/  FADD R2, R3, -R10 ;  /* 0x8000000a03027221 */ /* 0x000fe20000000000 */
[----:B-----5:R-:W-:-:S03]  /*23b0*/  I2FP.F32.U32 R9, R9 ;  /* 0x0000000900097245 */ /* 0x020fc60000201000 */
[C---:B------:R-:W-:Y:S01]  /*23c0*/  FMUL R16, R0.reuse, R7 ;  /* 0x0000000700107220 */ /* 0x040fe20000400000 */
[----:B--2---:R-:W-:Y:S02]  /*23d0*/  I2FP.F32.U32 R7, R26 ;  /* 0x0000001a00077245 */ /* 0x004fe40000201000 */
[----:B---3--:R-:W-:Y:S01]  /*23e0*/  I2FP.F32.U32 R14, R5 ;  /* 0x00000005000e7245 */ /* 0x008fe20000201000 */
[-C--:B------:R-:W-:Y:S01]  /*23f0*/  FMUL R5, R17, R2.reuse ;  /* 0x0000000211057220 */ /* 0x080fe20000400000 */
[----:B------:R-:W-:Y:S01]  /*2400*/  FMUL R6, R15, R2 ;  /* 0x000000020f067220 */ /* 0x000fe20000400000 */
[----:B------:R-:W-:Y:S01]  /*2410*/  I2FP.F32.U32 R10, R25 ;  /* 0x00000019000a7245 */ /* 0x000fe20000201000 */
[----:B------:R-:W0:Y:S01]  /*2420*/  LDC.64 R2, c[0x0][0x3a8] ;  /* 0x0000ea00ff027b82 */ /* 0x000e220000000a00 */
[----:B------:R-:W-:Y:S01]  /*2430*/  I2FP.F32.U32 R11, R24 ;  /* 0x00000018000b7245 */ /* 0x000fe20000201000 */
[----:B------:R-:W-:Y:S01]  /*2440*/  FFMA R15, R13, R14, R16 ;  /* 0x0000000e0d0f7223 */ /* 0x000fe20000000010 */
[----:B------:R-:W-:Y:S01]  /*2450*/  FMUL R20, R0, R9 ;  /* 0x0000000900147220 */ /* 0x000fe20000400000 */
[----:B------:R-:W-:-:S02]  /*2460*/  I2FP.F32.U32 R28, R28 ;  /* 0x0000001c001c7245 */ /* 0x000fc40000201000 */
[----:B------:R-:W-:Y:S01]  /*2470*/  FFMA R16, R6, R11, R15 ;  /* 0x0000000b06107223 */ /* 0x000fe2000000000f */
[----:B------:R-:W-:Y:S01]  /*2480*/  FFMA R11, R13, R10, R20 ;  /* 0x0000000a0d0b7223 */ /* 0x000fe20000000014 */
[----:B------:R-:W-:Y:S02]  /*2490*/  I2FP.F32.U32 R14, R29 ;  /* 0x0000001d000e7245 */ /* 0x000fe40000201000 */
[----:B------:R-:W-:Y:S01]  /*24a0*/  I2FP.F32.U32 R9, R12 ;  /* 0x0000000c00097245 */ /* 0x000fe20000201000 */
[----:B------:R-:W-:Y:S01]  /*24b0*/  FMUL R12, R0, R7 ;  /* 0x00000007000c7220 */ /* 0x000fe20000400000 */
[----:B------:R-:W-:-:S03]  /*24c0*/  I2FP.F32.U32 R0, R27 ;  /* 0x0000001b00007245 */ /* 0x000fc60000201000 */
[----:B------:R-:W-:Y:S01]  /*24d0*/  FFMA R13, R13, R28, R12 ;  /* 0x0000001c0d0d7223 */ /* 0x000fe2000000000c */
[----:B------:R-:W-:Y:S01]  /*24e0*/  FFMA R10, R6, R9, R11 ;  /* 0x00000009060a7223 */ /* 0x000fe2000000000b */
[----:B------:R-:W-:Y:S02]  /*24f0*/  I2FP.F32.U32 R7, R18 ;  /* 0x0000001200077245 */ /* 0x000fe40000201000 */
[----:B------:R-:W-:-:S03]  /*2500*/  I2FP.F32.U32 R22, R22 ;  /* 0x0000001600167245 */ /* 0x000fc60000201000 */
[----:B------:R-:W-:Y:S01]  /*2510*/  FFMA R6, R6, R7, R13 ;  /* 0x0000000706067223 */ /* 0x000fe2000000000d */
[C---:B------:R-:W-:Y:S01]  /*2520*/  FFMA R14, R5.reuse, R14, R16 ;  /* 0x0000000e050e7223 */ /* 0x040fe20000000010 */
[C---:B------:R-:W-:Y:S02]  /*2530*/  FFMA R0, R5.reuse, R0, R10 ;  /* 0x0000000005007223 */ /* 0x040fe4000000000a */
[----:B------:R-:W-:Y:S01]  /*2540*/  FFMA R6, R5, R22, R6 ;  /* 0x0000001605067223 */ /* 0x000fe20000000006 */
[----:B------:R-:W1:Y:S01]  /*2550*/  F2I.U32.TRUNC.NTZ R9, R14 ;  /* 0x0000000e00097305 */ /* 0x000e62000020f000 */
[----:B0-----:R-:W-:-:S07]  /*2560*/  IMAD.WIDE.U32 R2, R8, 0x3, R2 ;  /* 0x0000000308027825 */ /* 0x001fce00078e0002 */
[----:B------:R-:W0:Y:S01]  /*2570*/  F2I.U32.TRUNC.NTZ R7, R0 ;  /* 0x0000000000077305 */ /* 0x000e22000020f000 */
[----:B------:R-:W-:-:S07]  /*2580*/  IMAD R11, R4, 0x3, RZ ;  /* 0x00000003040b7824 */ /* 0x000fce00078e02ff */
[----:B------:R-:W2:Y:S01]  /*2590*/  F2I.U32.TRUNC.NTZ R5, R6 ;  /* 0x0000000600057305 */ /* 0x000ea2000020f000 */
[----:B------:R-:W-:-:S05]  /*25a0*/  IMAD.IADD R3, R11, 0x1, R3 ;  /* 0x000000010b037824 */ /* 0x000fca00078e0203 */
[----:B-1----:R-:W-:Y:S04]  /*25b0*/  STG.E.U8 desc[UR4][R2.64], R9 ;  /* 0x0000000902007986 */ /* 0x002fe8000c101104 */
[----:B0-----:R-:W-:Y:S04]  /*25c0*/  STG.E.U8 desc[UR4][R2.64+0x1], R7 ;  /* 0x0000010702007986 */ /* 0x001fe8000c101104 */
[----:B--2---:R-:W-:Y:S01]  /*25d0*/  STG.E.U8 desc[UR4][R2.64+0x2], R5 ;  /* 0x0000020502007986 */ /* 0x004fe2000c101104 */
[----:B------:R-:W-:Y:S05]  /*25e0*/  EXIT ;  /* 0x000000000000794d */ /* 0x000fea0003800000 */
        .weak           $__internal_5_$__cuda_sm3x_div_rn_noftz_f32_slowpath
        .type           $__internal_5_$__cuda_sm3x_div_rn_noftz_f32_slowpath,@function
        .size           $__internal_5_$__cuda_sm3x_div_rn_noftz_f32_slowpath,(.L_x_131 - $__internal_5_$__cuda_sm3x_div_rn_noftz_f32_slowpath)
$__internal_5_$__cuda_sm3x_div_rn_noftz_f32_slowpath:
[----:B------:R-:W-:Y:S01]  /*25f0*/  SHF.R.U32.HI R6, RZ, 0x17, R13 ;  /* 0x00000017ff067819 */ /* 0x000fe2000001160d */
[----:B------:R-:W-:Y:S01]  /*2600*/  BSSY.RECONVERGENT B1, `(.L_x_114) ;  /* 0x0000062000017945 */ /* 0x000fe20003800200 */
[----:B------:R-:W-:Y:S02]  /*2610*/  SHF.R.U32.HI R10, RZ, 0x17, R0 ;  /* 0x00000017ff0a7819 */ /* 0x000fe40000011600 */
[----:B------:R-:W-:Y:S02]  /*2620*/  LOP3.LUT R6, R6, 0xff, RZ, 0xc0, !PT ;  /* 0x000000ff06067812 */ /* 0x000fe400078ec0ff */
[----:B------:R-:W-:Y:S02]  /*2630*/  LOP3.LUT R10, R10, 0xff, RZ, 0xc0, !PT ;  /* 0x000000ff0a0a7812 */ /* 0x000fe400078ec0ff */
[----:B------:R-:W-:Y:S02]  /*2640*/  IADD3 R11, PT, PT, R6, -0x1, RZ ;  /* 0xffffffff060b7810 */ /* 0x000fe40007ffe0ff */
[----:B------:R-:W-:-:S02]  /*2650*/  IADD3 R12, PT, PT, R10, -0x1, RZ ;  /* 0xffffffff0a0c7810 */ /* 0x000fc40007ffe0ff */
        /* <DEDUP_REMOVED lines=23> */
[----:B------:R-:W-:Y:S01]  /*27d0*/  @!P0 FFMA R0, R0, 1.84467440737095516160e+19, RZ ;  /* 0x5f80000000008823 */ /* 0x000fe200000000ff */
[----:B------:R-:W-:Y:S01]  /*27e0*/  @!P0 MOV R7, 0xffffffc0 ;  /* 0xffffffc000078802 */ /* 0x000fe20000000f00 */
[----:B------:R-:W-:-:S04]  /*27f0*/  @!P1 FFMA R13, R13, 1.84467440737095516160e+19, RZ ;  /* 0x5f8000000d0d9823 */ /* 0x000fc800000000ff */
[----:B------:R-:W-:-:S07]  /*2800*/  @!P1 VIADD R7, R7, 0x40 ;  /* 0x0000004007079836 */ /* 0x000fce0000000000 */
.L_x_115:
[----:B------:R-:W-:Y:S01]  /*2810*/  LEA R22, R6, 0xc0800000, 0x17 ;  /* 0xc080000006167811 */ /* 0x000fe200078eb8ff */
[----:B------:R-:W-:Y:S03]  /*2820*/  BSSY.RECONVERGENT B2, `(.L_x_120) ;  /* 0x0000036000027945 */ /* 0x000fe60003800200 */
[----:B------:R-:W-:Y:S02]  /*2830*/  IADD3 R22, PT, PT, -R22, R13, RZ ;  /* 0x0000000d16167210 */ /* 0x000fe40007ffe1ff */
[----:B------:R-:W-:Y:S02]  /*2840*/  IADD3 R13, PT, PT, R10, -0x7f, RZ ;  /* 0xffffff810a0d7810 */ /* 0x000fe40007ffe0ff */
[----:B------:R-:W0:Y:S01]  /*2850*/  MUFU.RCP R12, R22 ;  /* 0x00000016000c7308 */ /* 0x000e220000001000 */
[----:B------:R-:W-:Y:S02]  /*2860*/  FADD.FTZ R11, -R22, -RZ ;  /* 0x800000ff160b7221 */ /* 0x000fe40000010100 */
[----:B------:R-:W-:-:S02]  /*2870*/  IMAD R0, R13, -0x800000, R0 ;  /* 0xff8000000d007824 */ /* 0x000fc400078e0200 */
[----:B0-----:R-:W-:-:S04]  /*2880*/  FFMA R21, R12, R11, 1 ;  /* 0x3f8000000c157423 */ /* 0x001fc8000000000b */
[----:B------:R-:W-:-:S04]  /*2890*/  FFMA R21, R12, R21, R12 ;  /* 0x000000150c157223 */ /* 0x000fc8000000000c */
[----:B------:R-:W-:-:S04]  /*28a0*/  FFMA R10, R0, R21, RZ ;  /* 0x00000015000a7223 */ /* 0x000fc800000000ff */
[----:B------:R-:W-:-:S04]  /*28b0*/  FFMA R12, R11, R10, R0 ;  /* 0x0000000a0b0c7223 */ /* 0x000fc80000000000 */
[----:B------:R-:W-:Y:S01]  /*28c0*/  FFMA R12, R21, R12, R10 ;  /* 0x0000000c150c7223 */ /* 0x000fe2000000000a */
[----:B------:R-:W-:-:S03]  /*28d0*/  IADD3 R10, PT, PT, R13, 0x7f, -R6 ;  /* 0x0000007f0d0a7810 */ /* 0x000fc60007ffe806 */
[----:B------:R-:W-:Y:S02]  /*28e0*/  FFMA R11, R11, R12, R0 ;  /* 0x0000000c0b0b7223 */ /* 0x000fe40000000000 */
[----:B------:R-:W-:Y:S02]  /*28f0*/  IMAD.IADD R7, R10, 0x1, R7 ;  /* 0x000000010a077824 */ /* 0x000fe400078e0207 */
[----:B------:R-:W-:-:S05]  /*2900*/  FFMA R0, R21, R11, R12 ;  /* 0x0000000b15007223 */ /* 0x000fca000000000c */
[----:B------:R-:W-:-:S04]  /*2910*/  SHF.R.U32.HI R6, RZ, 0x17, R0 ;  /* 0x00000017ff067819 */ /* 0x000fc80000011600 */
[----:B------:R-:W-:-:S04]  /*2920*/  LOP3.LUT R6, R6, 0xff, RZ, 0xc0, !PT ;  /* 0x000000ff06067812 */ /* 0x000fc800078ec0ff */
[----:B------:R-:W-:-:S04]  /*2930*/  IADD3 R6, PT, PT, R6, R7, RZ ;  /* 0x0000000706067210 */ /* 0x000fc80007ffe0ff */
        /* <DEDUP_REMOVED lines=11> */
[CCC-:B------:R-:W-:Y:S01]  /*29f0*/  FFMA.RP R10, R21.reuse, R11.reuse, R12.reuse ;  /* 0x0000000b150a7223 */ /* 0x1c0fe2000000800c */
[----:B------:R-:W-:Y:S01]  /*2a00*/  FFMA.RM R21, R21, R11, R12 ;  /* 0x0000000b15157223 */ /* 0x000fe2000000400c */
[C---:B------:R-:W-:Y:S01]  /*2a10*/  VIADD R11, R6.reuse, 0x20 ;  /* 0x00000020060b7836 */ /* 0x040fe20000000000 */
        /* <DEDUP_REMOVED lines=14> */
[----:B------:R-:W-:-:S04]  /*2b00*/  LOP3.LUT R7, R10, R7, RZ, 0xc0, !PT ;  /* 0x000000070a077212 */ /* 0x000fc800078ec0ff */
[----:B------:R-:W-:-:S04]  /*2b10*/  IADD3 R7, PT, PT, R6, R7, RZ ;  /* 0x0000000706077210 */ /* 0x000fc80007ffe0ff */
[----:B------:R-:W-:Y:S01]  /*2b20*/  LOP3.LUT R0, R7, R0, RZ, 0xfc, !PT ;  /* 0x0000000007007212 */ /* 0x000fe200078efcff */
[----:B------:R-:W-:Y:S06]  /*2b30*/  BRA `(.L_x_123) ;  /* 0x0000000000107947 */ /* 0x000fec0003800000 */
.L_x_122:
[----:B------:R-:W-:-:S04]  /*2b40*/  LOP3.LUT R0, R0, 0x80000000, RZ, 0xc0, !PT ;  /* 0x8000000000007812 */ /* 0x000fc800078ec0ff */
[----:B------:R-:W-:Y:S01]  /*2b50*/  LOP3.LUT R0, R0, 0x7f800000, RZ, 0xfc, !PT ;  /* 0x7f80000000007812 */ /* 0x000fe200078efcff */
[----:B------:R-:W-:Y:S06]  /*2b60*/  BRA `(.L_x_123) ;  /* 0x0000000000047947 */ /* 0x000fec0003800000 */
.L_x_121:
[----:B------:R-:W-:-:S07]  /*2b70*/  IMAD R0, R7, 0x800000, R0 ;  /* 0x0080000007007824 */ /* 0x000fce00078e0200 */
.L_x_123:
[----:B------:R-:W-:Y:S05]  /*2b80*/  BSYNC.RECONVERGENT B2 ;  /* 0x0000000000027941 */ /* 0x000fea0003800200 */
.L_x_120:
[----:B------:R-:W-:Y:S05]  /*2b90*/  BRA `(.L_x_124) ;  /* 0x0000000000207947 */ /* 0x000fea0003800000 */
.L_x_119:
[----:B------:R-:W-:-:S04]  /*2ba0*/  LOP3.LUT R0, R13, 0x80000000, R0, 0x48, !PT ;  /* 0x800000000d007812 */ /* 0x000fc800078e4800 */
[----:B------:R-:W-:Y:S01]  /*2bb0*/  LOP3.LUT R0, R0, 0x7f800000, RZ, 0xfc, !PT ;  /* 0x7f80000000007812 */ /* 0x000fe200078efcff */
[----:B------:R-:W-:Y:S06]  /*2bc0*/  BRA `(.L_x_124) ;  /* 0x0000000000147947 */ /* 0x000fec0003800000 */
.L_x_118:
[----:B------:R-:W-:Y:S01]  /*2bd0*/  LOP3.LUT R0, R13, 0x80000000, R0, 0x48, !PT ;  /* 0x800000000d007812 */ /* 0x000fe200078e4800 */
[----:B------:R-:W-:Y:S06]  /*2be0*/  BRA `(.L_x_124) ;  /* 0x00000000000c7947 */ /* 0x000fec0003800000 */
.L_x_117:
[----:B------:R-:W0:Y:S01]  /*2bf0*/  MUFU.RSQ R0, -QNAN ;  /* 0xffc0000000007908 */ /* 0x000e220000001400 */
[----:B------:R-:W-:Y:S05]  /*2c00*/  BRA `(.L_x_124) ;  /* 0x0000000000047947 */ /* 0x000fea0003800000 */
.L_x_116:
[----:B------:R-:W-:-:S07]  /*2c10*/  FADD.FTZ R0, R0, R13 ;  /* 0x0000000d00007221 */ /* 0x000fce0000010000 */
.L_x_124:
[----:B------:R-:W-:Y:S05]  /*2c20*/  BSYNC.RECONVERGENT B1 ;  /* 0x0000000000017941 */ /* 0x000fea0003800200 */
.L_x_114:
[----:B------:R-:W-:Y:S01]  /*2c30*/  HFMA2 R7, -RZ, RZ, 0, 0 ;  /* 0x00000000ff077431 */ /* 0x000fe200000001ff */
[----:B------:R-:W-:-:S04]  /*2c40*/  MOV R6, R2 ;  /* 0x0000000200067202 */ /* 0x000fc80000000f00 */
[----:B0-----:R-:W-:Y:S05]  /*2c50*/  RET.REL.NODEC R6 `(rectifyLL) ;  /* 0xffffffd006e87950 */ /* 0x001fea0003c3ffff */
.L_x_125:
        /* <DEDUP_REMOVED lines=10> */
.L_x_131:


//--------------------- .nv.shared.reserved.0     --------------------------
	.section	.nv.shared.reserved.0,"aw",@nobits
	.weak		__nv_reservedSMEM_offset_0_alias
	.size		__nv_reservedSMEM_offset_0_alias, 0, 64
	.other		__nv_reservedSMEM_offset_0_alias,@"STO_CUDA_RESERVED_SHARED STV_DEFAULT"
__nv_reservedSMEM_offset_0_alias:
	.zero		0
	.zero		64


//--------------------- .nv.constant0.weightSum   --------------------------
	.section	.nv.constant0.weightSum,"a",@progbits
	.sectionflags	@""
	.align	4
.nv.constant0.weightSum:
	.zero		960


//--------------------- .nv.constant0.warpToRef   --------------------------
	.section	.nv.constant0.warpToRef,"a",@progbits
	.sectionflags	@""
	.align	4
.nv.constant0.warpToRef:
	.zero		960


//--------------------- .nv.constant0.depthFromFlow --------------------------
	.section	.nv.constant0.depthFromFlow,"a",@progbits
	.sectionflags	@""
	.align	4
.nv.constant0.depthFromFlow:
	.zero		944


//--------------------- .nv.constant0.warpToRefDepth --------------------------
	.section	.nv.constant0.warpToRefDepth,"a",@progbits
	.sectionflags	@""
	.align	4
.nv.constant0.warpToRefDepth:
	.zero		936


//--------------------- .nv.constant0.rectifyLLdepth --------------------------
	.section	.nv.constant0.rectifyLLdepth,"a",@progbits
	.sectionflags	@""
	.align	4
.nv.constant0.rectifyLLdepth:
	.zero		960


//--------------------- .nv.constant0.rectifyLL   --------------------------
	.section	.nv.constant0.rectifyLL,"a",@progbits
	.sectionflags	@""
	.align	4
.nv.constant0.rectifyLL:
	.zero		960


//--------------------- SYMBOLS --------------------------

	.type		.nv.reservedSmem.offset0,@object
	.size		.nv.reservedSmem.offset0,0x4
